	.target	sm_90a

	.elftype	@"ET_EXEC"


//--------------------- .note.nv.tkinfo           --------------------------
	.section	.note.nv.tkinfo,"",@"SHT_NOTE"
	.sectionflags	@"SHF_NOTE_NV_TKINFO"
	.tkinfo
        /*0018*/ 	.word	0x00000002
        /*0030*/ 	.string	""
        /*0030*/ 	.string	"ptxas"
        /*0030*/ 	.string	"Cuda compilation tools, release 13.0, V13.0.88"
        /*0030*/ 	.string	"Build cuda_13.0.r13.0/compiler.36424714_0"
        /*0030*/ 	.string	"-arch sm_90a -m 64 "



//--------------------- .note.nv.cuinfo           --------------------------
	.section	.note.nv.cuinfo,"",@"SHT_NOTE"
	.sectionflags	@"SHF_NOTE_NV_CUINFO"
        /*0018*/ 	.short	0x0002
        /*001a*/ 	.short	0x005a
        /*001c*/ 	.short	0x0082
	.zero		2


//--------------------- .nv.info                  --------------------------
	.section	.nv.info,"",@"SHT_CUDA_INFO"
	.align	4


	//----- nvinfo : EIATTR_REGCOUNT
	.align		4
        /*0000*/ 	.byte	0x04, 0x2f
        /*0002*/ 	.short	(.L_15 - .L_14)
	.align		4
.L_14:
        /*0004*/ 	.word	index@(_ZN7cutlass13device_kernelINS_4gemm6kernel13GemmUniversalIN4cute5tupleIJiiiiEEENS1_10collective13CollectiveMmaINS1_34MainloopSm90TmaGmmaWarpSpecializedILi56ENS5_IJNS4_1CILi8EEENSA_ILi1EEESC_EEENS1_32KernelTmaWarpSpecializedPingpongEEENS5_IJNSA_ILi64EEESG_NSA_ILi32EEEEEEaNS5_IJlSC_lEEEaSJ_NS4_8TiledMMAINS4_8MMA_AtomIJNS4_4SM904GMMA26MMA_64x64x32_S32S8S8_SS_TNEEEENS4_6LayoutINS5_IJSC_SC_SC_EEENS5_IJNSA_ILi0EEESS_SS_EEEEENS5_IJNS4_10UnderscoreESV_SV_EEEEENS4_13SM90_TMA_LOADENS4_14ComposedLayoutINS4_7SwizzleILi1ELi4ELi3EEENS4_18smem_ptr_flag_bitsILi8EEENSQ_INS5_IJSB_SH_EEENS5_IJSH_SC_EEEEEEEvNS4_8identityENS4_23SM90_TMA_LOAD_MULTICASTES17_vS18_EENS_8epilogue10collective6detail29Sm90TmaWarpSpecializedAdapterINS1C_15DefaultEpilogueIaSJ_SJ_NS1B_6thread17LinearCombinationIaLi1EiiLNS1G_9ScaleType4KindE0ELNS_15FloatRoundStyleE2EaEENS1_15EpilogueDefaultEEEEEvvEEEEvNT_6ParamsE)
        /*0008*/ 	.word	0x000000a8


	//----- nvinfo : EIATTR_FRAME_SIZE
	.align		4
.L_15:
        /*000c*/ 	.byte	0x04, 0x11
        /*000e*/ 	.short	(.L_17 - .L_16)
	.align		4
.L_16:
        /*0010*/ 	.word	index@(_ZN7cutlass13device_kernelINS_4gemm6kernel13GemmUniversalIN4cute5tupleIJiiiiEEENS1_10collective13CollectiveMmaINS1_34MainloopSm90TmaGmmaWarpSpecializedILi56ENS5_IJNS4_1CILi8EEENSA_ILi1EEESC_EEENS1_32KernelTmaWarpSpecializedPingpongEEENS5_IJNSA_ILi64EEESG_NSA_ILi32EEEEEEaNS5_IJlSC_lEEEaSJ_NS4_8TiledMMAINS4_8MMA_AtomIJNS4_4SM904GMMA26MMA_64x64x32_S32S8S8_SS_TNEEEENS4_6LayoutINS5_IJSC_SC_SC_EEENS5_IJNSA_ILi0EEESS_SS_EEEEENS5_IJNS4_10UnderscoreESV_SV_EEEEENS4_13SM90_TMA_LOADENS4_14ComposedLayoutINS4_7SwizzleILi1ELi4ELi3EEENS4_18smem_ptr_flag_bitsILi8EEENSQ_INS5_IJSB_SH_EEENS5_IJSH_SC_EEEEEEEvNS4_8identityENS4_23SM90_TMA_LOAD_MULTICASTES17_vS18_EENS_8epilogue10collective6detail29Sm90TmaWarpSpecializedAdapterINS1C_15DefaultEpilogueIaSJ_SJ_NS1B_6thread17LinearCombinationIaLi1EiiLNS1G_9ScaleType4KindE0ELNS_15FloatRoundStyleE2EaEENS1_15EpilogueDefaultEEEEEvvEEEEvNT_6ParamsE)
        /*0014*/ 	.word	0x00000008


	//----- nvinfo : EIATTR_MIN_STACK_SIZE
	.align		4
.L_17:
        /*0018*/ 	.byte	0x04, 0x12
        /*001a*/ 	.short	(.L_19 - .L_18)
	.align		4
.L_18:
        /*001c*/ 	.word	index@(_ZN7cutlass13device_kernelINS_4gemm6kernel13GemmUniversalIN4cute5tupleIJiiiiEEENS1_10collective13CollectiveMmaINS1_34MainloopSm90TmaGmmaWarpSpecializedILi56ENS5_IJNS4_1CILi8EEENSA_ILi1EEESC_EEENS1_32KernelTmaWarpSpecializedPingpongEEENS5_IJNSA_ILi64EEESG_NSA_ILi32EEEEEEaNS5_IJlSC_lEEEaSJ_NS4_8TiledMMAINS4_8MMA_AtomIJNS4_4SM904GMMA26MMA_64x64x32_S32S8S8_SS_TNEEEENS4_6LayoutINS5_IJSC_SC_SC_EEENS5_IJNSA_ILi0EEESS_SS_EEEEENS5_IJNS4_10UnderscoreESV_SV_EEEEENS4_13SM90_TMA_LOADENS4_14ComposedLayoutINS4_7SwizzleILi1ELi4ELi3EEENS4_18smem_ptr_flag_bitsILi8EEENSQ_INS5_IJSB_SH_EEENS5_IJSH_SC_EEEEEEEvNS4_8identityENS4_23SM90_TMA_LOAD_MULTICASTES17_vS18_EENS_8epilogue10collective6detail29Sm90TmaWarpSpecializedAdapterINS1C_15DefaultEpilogueIaSJ_SJ_NS1B_6thread17LinearCombinationIaLi1EiiLNS1G_9ScaleType4KindE0ELNS_15FloatRoundStyleE2EaEENS1_15EpilogueDefaultEEEEEvvEEEEvNT_6ParamsE)
        /*0020*/ 	.word	0x00000008
.L_19:


//--------------------- .nv.compat                --------------------------
	.section	.nv.compat,"",@"SHT_CUDA_COMPAT_INFO"
	.align	4
        /*0000*/ 	.byte	0x02, 0x09, 0x01, 0x00, 0x02, 0x02, 0x04, 0x00, 0x02, 0x05, 0x05, 0x00, 0x03, 0x07, 0x01, 0x01
        /*0010*/ 	.byte	0x02, 0x03, 0x01, 0x00, 0x02, 0x06, 0x01, 0x00, 0x04, 0x0b, 0x08, 0x00, 0x00, 0x00, 0x00, 0x00
        /*0020*/ 	.byte	0x00, 0x00, 0x00, 0x00


//--------------------- .nv.info._ZN7cutlass13device_kernelINS_4gemm6kernel13GemmUniversalIN4cute5tupleIJiiiiEEENS1_10collective13CollectiveMmaINS1_34MainloopSm90TmaGmmaWarpSpecializedILi56ENS5_IJNS4_1CILi8EEENSA_ILi1EEESC_EEENS1_32KernelTmaWarpSpecializedPingpongEEENS5_IJNSA_ILi64EEESG_NSA_ILi32EEEEEEaNS5_IJlSC_lEEEaSJ_NS4_8TiledMMAINS4_8MMA_AtomIJNS4_4SM904GMMA26MMA_64x64x32_S32S8S8_SS_TNEEEENS4_6LayoutINS5_IJSC_SC_SC_EEENS5_IJNSA_ILi0EEESS_SS_EEEEENS5_IJNS4_10UnderscoreESV_SV_EEEEENS4_13SM90_TMA_LOADENS4_14ComposedLayoutINS4_7SwizzleILi1ELi4ELi3EEENS4_18smem_ptr_flag_bitsILi8EEENSQ_INS5_IJSB_SH_EEENS5_IJSH_SC_EEEEEEEvNS4_8identityENS4_23SM90_TMA_LOAD_MULTICASTES17_vS18_EENS_8epilogue10collective6detail29Sm90TmaWarpSpecializedAdapterINS1C_15DefaultEpilogueIaSJ_SJ_NS1B_6thread17LinearCombinationIaLi1EiiLNS1G_9ScaleType4KindE0ELNS_15FloatRoundStyleE2EaEENS1_15EpilogueDefaultEEEEEvvEEEEvNT_6ParamsE --------------------------
	.section	.nv.info._ZN7cutlass13device_kernelINS_4gemm6kernel13GemmUniversalIN4cute5tupleIJiiiiEEENS1_10collective13CollectiveMmaINS1_34MainloopSm90TmaGmmaWarpSpecializedILi56ENS5_IJNS4_1CILi8EEENSA_ILi1EEESC_EEENS1_32KernelTmaWarpSpecializedPingpongEEENS5_IJNSA_ILi64EEESG_NSA_ILi32EEEEEEaNS5_IJlSC_lEEEaSJ_NS4_8TiledMMAINS4_8MMA_AtomIJNS4_4SM904GMMA26MMA_64x64x32_S32S8S8_SS_TNEEEENS4_6LayoutINS5_IJSC_SC_SC_EEENS5_IJNSA_ILi0EEESS_SS_EEEEENS5_IJNS4_10UnderscoreESV_SV_EEEEENS4_13SM90_TMA_LOADENS4_14ComposedLayoutINS4_7SwizzleILi1ELi4ELi3EEENS4_18smem_ptr_flag_bitsILi8EEENSQ_INS5_IJSB_SH_EEENS5_IJSH_SC_EEEEEEEvNS4_8identityENS4_23SM90_TMA_LOAD_MULTICASTES17_vS18_EENS_8epilogue10collective6detail29Sm90TmaWarpSpecializedAdapterINS1C_15DefaultEpilogueIaSJ_SJ_NS1B_6thread17LinearCombinationIaLi1EiiLNS1G_9ScaleType4KindE0ELNS_15FloatRoundStyleE2EaEENS1_15EpilogueDefaultEEEEEvvEEEEvNT_6ParamsE,"",@"SHT_CUDA_INFO"
	.sectionflags	@""
	.align	4


	//----- nvinfo : EIATTR_CUDA_API_VERSION
	.align		4
        /*0000*/ 	.byte	0x04, 0x37
        /*0002*/ 	.short	(.L_21 - .L_20)
.L_20:
        /*0004*/ 	.word	0x00000082


	//----- nvinfo : EIATTR_KPARAM_INFO
	.align		4
.L_21:
        /*0008*/ 	.byte	0x04, 0x17
        /*000a*/ 	.short	(.L_23 - .L_22)
.L_22:
        /*000c*/ 	.word	0x00000000
        /*0010*/ 	.short	0x0000
        /*0012*/ 	.short	0x0070
        /*0014*/ 	.byte	0x00, 0xf0, 0x01, 0x10


	//----- nvinfo : EIATTR_SPARSE_MMA_MASK
	.align		4
.L_23:
        /*0018*/ 	.byte	0x03, 0x50
        /*001a*/ 	.short	0x0000


	//----- nvinfo : EIATTR_MAXREG_COUNT
	.align		4
        /*001c*/ 	.byte	0x03, 0x1b
        /*001e*/ 	.short	0x00a8


	//----- nvinfo : EIATTR_NUM_BARRIERS
	.align		4
        /*0020*/ 	.byte	0x02, 0x4c
        /*0022*/ 	.byte	0x01
	.zero		1


	//----- nvinfo : EIATTR_EXTERNS
	.align		4
        /*0024*/ 	.byte	0x04, 0x0f
        /*0026*/ 	.short	(.L_25 - .L_24)


	//   ....[0]....
	.align		4
.L_24:
        /*0028*/ 	.word	index@(__assertfail)


	//----- nvinfo : EIATTR_ANNOTATIONS
	.align		4
.L_25:
        /*002c*/ 	.byte	0x04, 0x55
        /*002e*/ 	.short	(.L_27 - .L_26)


	//   ....[0]....
.L_26:
        /*0030*/ 	.word	0x00000001
        /*0034*/ 	.byte	0x60, 0x14, 0x00, 0x00, 0x01, 0x00, 0x00, 0x00, 0x10, 0x1b, 0x00, 0x00, 0x01, 0x00, 0x00, 0x00
        /*0044*/ 	.byte	0xd0, 0x43, 0x00, 0x00, 0x01, 0x00, 0x00, 0x00, 0x10, 0x50, 0x00, 0x00


	//----- nvinfo : EIATTR_MERCURY_ISA_VERSION
	.align		4
.L_27:
        /*0050*/ 	.byte	0x03, 0x5f
        /*0052*/ 	.short	0x0101


	//----- nvinfo : EIATTR_INT_WARP_WIDE_INSTR_OFFSETS
	.align		4
        /*0054*/ 	.byte	0x04, 0x31
        /*0056*/ 	.short	(.L_29 - .L_28)


	//   ....[0]....
.L_28:
        /*0058*/ 	.word	0x00000c30


	//   ....[1]....
        /*005c*/ 	.word	0x00000c50


	//   ....[2]....
        /*0060*/ 	.word	0x00000d20


	//   ....[3]....
        /*0064*/ 	.word	0x00000da0


	//   ....[4]....
        /*0068*/ 	.word	0x00000dc0


	//   ....[5]....
        /*006c*/ 	.word	0x00000dd0


	//   ....[6]....
        /*0070*/ 	.word	0x00000e70


	//   ....[7]....
        /*0074*/ 	.word	0x00000eb0


	//   ....[8]....
        /*0078*/ 	.word	0x000024e0


	//----- nvinfo : EIATTR_COOP_GROUP_MASK_REGIDS
	.align		4
.L_29:
        /*007c*/ 	.byte	0x04, 0x29
        /*007e*/ 	.short	(.L_31 - .L_30)


	//   ....[0]....
.L_30:
        /*0080*/ 	.word	0xffffffff


	//   ....[1]....
        /*0084*/ 	.word	0xffffffff


	//   ....[2]....
        /*0088*/ 	.word	0xffffffff


	//   ....[3]....
        /*008c*/ 	.word	0xffffffff


	//   ....[4]....
        /*0090*/ 	.word	0xffffffff


	//   ....[5]....
        /*0094*/ 	.word	0xffffffff


	//   ....[6]....
        /*0098*/ 	.word	0xffffffff


	//----- nvinfo : EIATTR_COOP_GROUP_INSTR_OFFSETS
	.align		4
.L_31:
        /*009c*/ 	.byte	0x04, 0x28
        /*009e*/ 	.short	(.L_33 - .L_32)


	//   ....[0]....
.L_32:
        /*00a0*/ 	.word	0x00000070


	//   ....[1]....
        /*00a4*/ 	.word	0x00000080


	//   ....[2]....
        /*00a8*/ 	.word	0x00000140


	//   ....[3]....
        /*00ac*/ 	.word	0x000009c0


	//   ....[4]....
        /*00b0*/ 	.word	0x00000a00


	//   ....[5]....
        /*00b4*/ 	.word	0x00000c00


	//   ....[6]....
        /*00b8*/ 	.word	0x00001010


	//----- nvinfo : EIATTR_REG_RECONFIG
	.align		4
.L_33:
        /*00bc*/ 	.byte	0x01, 0x54
	.zero		2


	//----- nvinfo : EIATTR_SYSCALL_OFFSETS
	.align		4
        /*00c0*/ 	.byte	0x04, 0x46
        /*00c2*/ 	.short	(.L_35 - .L_34)


	//   ....[0]....
.L_34:
        /*00c4*/ 	.word	0x00001ff0


	//----- nvinfo : EIATTR_MBARRIER_INSTR_OFFSETS
	.align		4
.L_35:
        /*00c8*/ 	.byte	0x04, 0x39
        /*00ca*/ 	.short	(.L_37 - .L_36)


	//   ....[0]....
.L_36:
        /*00cc*/ 	.word	0x00000290
        /*00d0*/ 	.word	0x000000ff
        /*00d4*/ 	.word	0x00000000
        /*00d8*/ 	.short	0x0100
        /*00da*/ 	.byte	0x08
	.zero		1


	//   ....[1]....
        /*00dc*/ 	.word	0x000002a0
        /*00e0*/ 	.word	0x000000ff
        /*00e4*/ 	.word	0x000001c0
        /*00e8*/ 	.short	0x0100
        /*00ea*/ 	.byte	0x08
	.zero		1


	//   ....[2]....
        /*00ec*/ 	.word	0x000002b0
        /*00f0*/ 	.word	0x000000ff
        /*00f4*/ 	.word	0x00000008
        /*00f8*/ 	.short	0x0100
        /*00fa*/ 	.byte	0x08
	.zero		1


	//   ....[3]....
        /*00fc*/ 	.word	0x000002c0
        /*0100*/ 	.word	0x000000ff
        /*0104*/ 	.word	0x000001c8
        /*0108*/ 	.short	0x0100
        /*010a*/ 	.byte	0x08
	.zero		1


	//   ....[4]....
        /*010c*/ 	.word	0x000002d0
        /*0110*/ 	.word	0x000000ff
        /*0114*/ 	.word	0x00000010
        /*0118*/ 	.short	0x0100
        /*011a*/ 	.byte	0x08
	.zero		1


	//   ....[5]....
        /*011c*/ 	.word	0x000002e0
        /*0120*/ 	.word	0x000000ff
        /*0124*/ 	.word	0x000001d0
        /*0128*/ 	.short	0x0100
        /*012a*/ 	.byte	0x08
	.zero		1


	//   ....[6]....
        /*012c*/ 	.word	0x000002f0
        /*0130*/ 	.word	0x000000ff
        /*0134*/ 	.word	0x00000018
        /*0138*/ 	.short	0x0100
        /*013a*/ 	.byte	0x08
	.zero		1


	//   ....[7]....
        /*013c*/ 	.word	0x00000300
        /*0140*/ 	.word	0x000000ff
        /*0144*/ 	.word	0x000001d8
        /*0148*/ 	.short	0x0100
        /*014a*/ 	.byte	0x08
	.zero		1


	//   ....[8]....
        /*014c*/ 	.word	0x00000310
        /*0150*/ 	.word	0x000000ff
        /*0154*/ 	.word	0x00000020
        /*0158*/ 	.short	0x0100
        /*015a*/ 	.byte	0x08
	.zero		1


	//   ....[9]....
        /*015c*/ 	.word	0x00000320
        /*0160*/ 	.word	0x000000ff
        /*0164*/ 	.word	0x000001e0
        /*0168*/ 	.short	0x0100
        /*016a*/ 	.byte	0x08
	.zero		1


	//   ....[10]....
        /*016c*/ 	.word	0x00000330
        /*0170*/ 	.word	0x000000ff
        /*0174*/ 	.word	0x00000028
        /*0178*/ 	.short	0x0100
        /*017a*/ 	.byte	0x08
	.zero		1


	//   ....[11]....
        /*017c*/ 	.word	0x00000340
        /*0180*/ 	.word	0x000000ff
        /*0184*/ 	.word	0x000001e8
        /*0188*/ 	.short	0x0100
        /*018a*/ 	.byte	0x08
	.zero		1


	//   ....[12]....
        /*018c*/ 	.word	0x00000350
        /*0190*/ 	.word	0x000000ff
        /*0194*/ 	.word	0x00000030
        /*0198*/ 	.short	0x0100
        /*019a*/ 	.byte	0x08
	.zero		1


	//   ....[13]....
        /*019c*/ 	.word	0x00000360
        /*01a0*/ 	.word	0x000000ff
        /*01a4*/ 	.word	0x000001f0
        /*01a8*/ 	.short	0x0100
        /*01aa*/ 	.byte	0x08
	.zero		1


	//   ....[14]....
        /*01ac*/ 	.word	0x00000370
        /*01b0*/ 	.word	0x000000ff
        /*01b4*/ 	.word	0x00000038
        /*01b8*/ 	.short	0x0100
        /*01ba*/ 	.byte	0x08
	.zero		1


	//   ....[15]....
        /*01bc*/ 	.word	0x00000380
        /*01c0*/ 	.word	0x000000ff
        /*01c4*/ 	.word	0x000001f8
        /*01c8*/ 	.short	0x0100
        /*01ca*/ 	.byte	0x08
	.zero		1


	//   ....[16]....
        /*01cc*/ 	.word	0x00000390
        /*01d0*/ 	.word	0x000000ff
        /*01d4*/ 	.word	0x00000040
        /*01d8*/ 	.short	0x0100
        /*01da*/ 	.byte	0x08
	.zero		1


	//   ....[17]....
        /*01dc*/ 	.word	0x000003a0
        /*01e0*/ 	.word	0x000000ff
        /*01e4*/ 	.word	0x00000200
        /*01e8*/ 	.short	0x0100
        /*01ea*/ 	.byte	0x08
	.zero		1


	//   ....[18]....
        /*01ec*/ 	.word	0x000003b0
        /*01f0*/ 	.word	0x000000ff
        /*01f4*/ 	.word	0x00000048
        /*01f8*/ 	.short	0x0100
        /*01fa*/ 	.byte	0x08
	.zero		1


	//   ....[19]....
        /*01fc*/ 	.word	0x000003c0
        /*0200*/ 	.word	0x000000ff
        /*0204*/ 	.word	0x00000208
        /*0208*/ 	.short	0x0100
        /*020a*/ 	.byte	0x08
	.zero		1


	//   ....[20]....
        /*020c*/ 	.word	0x000003d0
        /*0210*/ 	.word	0x000000ff
        /*0214*/ 	.word	0x00000050
        /*0218*/ 	.short	0x0100
        /*021a*/ 	.byte	0x08
	.zero		1


	//   ....[21]....
        /*021c*/ 	.word	0x000003e0
        /*0220*/ 	.word	0x000000ff
        /*0224*/ 	.word	0x00000210
        /*0228*/ 	.short	0x0100
        /*022a*/ 	.byte	0x08
	.zero		1


	//   ....[22]....
        /*022c*/ 	.word	0x000003f0
        /*0230*/ 	.word	0x000000ff
        /*0234*/ 	.word	0x00000058
        /*0238*/ 	.short	0x0100
        /*023a*/ 	.byte	0x08
	.zero		1


	//   ....[23]....
        /*023c*/ 	.word	0x00000400
        /*0240*/ 	.word	0x000000ff
        /*0244*/ 	.word	0x00000218
        /*0248*/ 	.short	0x0100
        /*024a*/ 	.byte	0x08
	.zero		1


	//   ....[24]....
        /*024c*/ 	.word	0x00000410
        /*0250*/ 	.word	0x000000ff
        /*0254*/ 	.word	0x00000060
        /*0258*/ 	.short	0x0100
        /*025a*/ 	.byte	0x08
	.zero		1


	//   ....[25]....
        /*025c*/ 	.word	0x00000420
        /*0260*/ 	.word	0x000000ff
        /*0264*/ 	.word	0x00000220
        /*0268*/ 	.short	0x0100
        /*026a*/ 	.byte	0x08
	.zero		1


	//   ....[26]....
        /*026c*/ 	.word	0x00000430
        /*0270*/ 	.word	0x000000ff
        /*0274*/ 	.word	0x00000068
        /*0278*/ 	.short	0x0100
        /*027a*/ 	.byte	0x08
	.zero		1


	//   ....[27]....
        /*027c*/ 	.word	0x00000440
        /*0280*/ 	.word	0x000000ff
        /*0284*/ 	.word	0x00000228
        /*0288*/ 	.short	0x0100
        /*028a*/ 	.byte	0x08
	.zero		1


	//   ....[28]....
        /*028c*/ 	.word	0x00000450
        /*0290*/ 	.word	0x000000ff
        /*0294*/ 	.word	0x00000070
        /*0298*/ 	.short	0x0100
        /*029a*/ 	.byte	0x08
	.zero		1


	//   ....[29]....
        /*029c*/ 	.word	0x00000460
        /*02a0*/ 	.word	0x000000ff
        /*02a4*/ 	.word	0x00000230
        /*02a8*/ 	.short	0x0100
        /*02aa*/ 	.byte	0x08
	.zero		1


	//   ....[30]....
        /*02ac*/ 	.word	0x00000470
        /*02b0*/ 	.word	0x000000ff
        /*02b4*/ 	.word	0x00000078
        /*02b8*/ 	.short	0x0100
        /*02ba*/ 	.byte	0x08
	.zero		1


	//   ....[31]....
        /*02bc*/ 	.word	0x00000480
        /*02c0*/ 	.word	0x000000ff
        /*02c4*/ 	.word	0x00000238
        /*02c8*/ 	.short	0x0100
        /*02ca*/ 	.byte	0x08
	.zero		1


	//   ....[32]....
        /*02cc*/ 	.word	0x00000490
        /*02d0*/ 	.word	0x000000ff
        /*02d4*/ 	.word	0x00000080
        /*02d8*/ 	.short	0x0100
        /*02da*/ 	.byte	0x08
	.zero		1


	//   ....[33]....
        /*02dc*/ 	.word	0x000004a0
        /*02e0*/ 	.word	0x000000ff
        /*02e4*/ 	.word	0x00000240
        /*02e8*/ 	.short	0x0100
        /*02ea*/ 	.byte	0x08
	.zero		1


	//   ....[34]....
        /*02ec*/ 	.word	0x000004b0
        /*02f0*/ 	.word	0x000000ff
        /*02f4*/ 	.word	0x00000088
        /*02f8*/ 	.short	0x0100
        /*02fa*/ 	.byte	0x08
	.zero		1


	//   ....[35]....
        /*02fc*/ 	.word	0x000004c0
        /*0300*/ 	.word	0x000000ff
        /*0304*/ 	.word	0x00000248
        /*0308*/ 	.short	0x0100
        /*030a*/ 	.byte	0x08
	.zero		1


	//   ....[36]....
        /*030c*/ 	.word	0x000004d0
        /*0310*/ 	.word	0x000000ff
        /*0314*/ 	.word	0x00000090
        /*0318*/ 	.short	0x0100
        /*031a*/ 	.byte	0x08
	.zero		1


	//   ....[37]....
        /*031c*/ 	.word	0x000004e0
        /*0320*/ 	.word	0x000000ff
        /*0324*/ 	.word	0x00000250
        /*0328*/ 	.short	0x0100
        /*032a*/ 	.byte	0x08
	.zero		1


	//   ....[38]....
        /*032c*/ 	.word	0x000004f0
        /*0330*/ 	.word	0x000000ff
        /*0334*/ 	.word	0x00000098
        /*0338*/ 	.short	0x0100
        /*033a*/ 	.byte	0x08
	.zero		1


	//   ....[39]....
        /*033c*/ 	.word	0x00000500
        /*0340*/ 	.word	0x000000ff
        /*0344*/ 	.word	0x00000258
        /*0348*/ 	.short	0x0100
        /*034a*/ 	.byte	0x08
	.zero		1


	//   ....[40]....
        /*034c*/ 	.word	0x00000510
        /*0350*/ 	.word	0x000000ff
        /*0354*/ 	.word	0x000000a0
        /*0358*/ 	.short	0x0100
        /*035a*/ 	.byte	0x08
	.zero		1


	//   ....[41]....
        /*035c*/ 	.word	0x00000520
        /*0360*/ 	.word	0x000000ff
        /*0364*/ 	.word	0x00000260
        /*0368*/ 	.short	0x0100
        /*036a*/ 	.byte	0x08
	.zero		1


	//   ....[42]....
        /*036c*/ 	.word	0x00000530
        /*0370*/ 	.word	0x000000ff
        /*0374*/ 	.word	0x000000a8
        /*0378*/ 	.short	0x0100
        /*037a*/ 	.byte	0x08
	.zero		1


	//   ....[43]....
        /*037c*/ 	.word	0x00000540
        /*0380*/ 	.word	0x000000ff
        /*0384*/ 	.word	0x00000268
        /*0388*/ 	.short	0x0100
        /*038a*/ 	.byte	0x08
	.zero		1


	//   ....[44]....
        /*038c*/ 	.word	0x00000550
        /*0390*/ 	.word	0x000000ff
        /*0394*/ 	.word	0x000000b0
        /*0398*/ 	.short	0x0100
        /*039a*/ 	.byte	0x08
	.zero		1


	//   ....[45]....
        /*039c*/ 	.word	0x00000560
        /*03a0*/ 	.word	0x000000ff
        /*03a4*/ 	.word	0x00000270
        /*03a8*/ 	.short	0x0100
        /*03aa*/ 	.byte	0x08
	.zero		1


	//   ....[46]....
        /*03ac*/ 	.word	0x00000570
        /*03b0*/ 	.word	0x000000ff
        /*03b4*/ 	.word	0x000000b8
        /*03b8*/ 	.short	0x0100
        /*03ba*/ 	.byte	0x08
	.zero		1


	//   ....[47]....
        /*03bc*/ 	.word	0x00000580
        /*03c0*/ 	.word	0x000000ff
        /*03c4*/ 	.word	0x00000278
        /*03c8*/ 	.short	0x0100
        /*03ca*/ 	.byte	0x08
	.zero		1


	//   ....[48]....
        /*03cc*/ 	.word	0x00000590
        /*03d0*/ 	.word	0x000000ff
        /*03d4*/ 	.word	0x000000c0
        /*03d8*/ 	.short	0x0100
        /*03da*/ 	.byte	0x08
	.zero		1


	//   ....[49]....
        /*03dc*/ 	.word	0x000005a0
        /*03e0*/ 	.word	0x000000ff
        /*03e4*/ 	.word	0x00000280
        /*03e8*/ 	.short	0x0100
        /*03ea*/ 	.byte	0x08
	.zero		1


	//   ....[50]....
        /*03ec*/ 	.word	0x000005b0
        /*03f0*/ 	.word	0x000000ff
        /*03f4*/ 	.word	0x000000c8
        /*03f8*/ 	.short	0x0100
        /*03fa*/ 	.byte	0x08
	.zero		1


	//   ....[51]....
        /*03fc*/ 	.word	0x000005c0
        /*0400*/ 	.word	0x000000ff
        /*0404*/ 	.word	0x00000288
        /*0408*/ 	.short	0x0100
        /*040a*/ 	.byte	0x08
	.zero		1


	//   ....[52]....
        /*040c*/ 	.word	0x000005d0
        /*0410*/ 	.word	0x000000ff
        /*0414*/ 	.word	0x000000d0
        /*0418*/ 	.short	0x0100
        /*041a*/ 	.byte	0x08
	.zero		1


	//   ....[53]....
        /*041c*/ 	.word	0x000005e0
        /*0420*/ 	.word	0x000000ff
        /*0424*/ 	.word	0x00000290
        /*0428*/ 	.short	0x0100
        /*042a*/ 	.byte	0x08
	.zero		1


	//   ....[54]....
        /*042c*/ 	.word	0x000005f0
        /*0430*/ 	.word	0x000000ff
        /*0434*/ 	.word	0x000000d8
        /*0438*/ 	.short	0x0100
        /*043a*/ 	.byte	0x08
	.zero		1


	//   ....[55]....
        /*043c*/ 	.word	0x00000600
        /*0440*/ 	.word	0x000000ff
        /*0444*/ 	.word	0x00000298
        /*0448*/ 	.short	0x0100
        /*044a*/ 	.byte	0x08
	.zero		1


	//   ....[56]....
        /*044c*/ 	.word	0x00000610
        /*0450*/ 	.word	0x000000ff
        /*0454*/ 	.word	0x000000e0
        /*0458*/ 	.short	0x0100
        /*045a*/ 	.byte	0x08
	.zero		1


	//   ....[57]....
        /*045c*/ 	.word	0x00000620
        /*0460*/ 	.word	0x000000ff
        /*0464*/ 	.word	0x000002a0
        /*0468*/ 	.short	0x0100
        /*046a*/ 	.byte	0x08
	.zero		1


	//   ....[58]....
        /*046c*/ 	.word	0x00000630
        /*0470*/ 	.word	0x000000ff
        /*0474*/ 	.word	0x000000e8
        /*0478*/ 	.short	0x0100
        /*047a*/ 	.byte	0x08
	.zero		1


	//   ....[59]....
        /*047c*/ 	.word	0x00000640
        /*0480*/ 	.word	0x000000ff
        /*0484*/ 	.word	0x000002a8
        /*0488*/ 	.short	0x0100
        /*048a*/ 	.byte	0x08
	.zero		1


	//   ....[60]....
        /*048c*/ 	.word	0x00000650
        /*0490*/ 	.word	0x000000ff
        /*0494*/ 	.word	0x000000f0
        /*0498*/ 	.short	0x0100
        /*049a*/ 	.byte	0x08
	.zero		1


	//   ....[61]....
        /*049c*/ 	.word	0x00000660
        /*04a0*/ 	.word	0x000000ff
        /*04a4*/ 	.word	0x000002b0
        /*04a8*/ 	.short	0x0100
        /*04aa*/ 	.byte	0x08
	.zero		1


	//   ....[62]....
        /*04ac*/ 	.word	0x00000670
        /*04b0*/ 	.word	0x000000ff
        /*04b4*/ 	.word	0x000000f8
        /*04b8*/ 	.short	0x0100
        /*04ba*/ 	.byte	0x08
	.zero		1


	//   ....[63]....
        /*04bc*/ 	.word	0x00000680
        /*04c0*/ 	.word	0x000000ff
        /*04c4*/ 	.word	0x000002b8
        /*04c8*/ 	.short	0x0100
        /*04ca*/ 	.byte	0x08
	.zero		1


	//   ....[64]....
        /*04cc*/ 	.word	0x00000690
        /*04d0*/ 	.word	0x000000ff
        /*04d4*/ 	.word	0x00000100
        /*04d8*/ 	.short	0x0100
        /*04da*/ 	.byte	0x08
	.zero		1


	//   ....[65]....
        /*04dc*/ 	.word	0x000006a0
        /*04e0*/ 	.word	0x000000ff
        /*04e4*/ 	.word	0x000002c0
        /*04e8*/ 	.short	0x0100
        /*04ea*/ 	.byte	0x08
	.zero		1


	//   ....[66]....
        /*04ec*/ 	.word	0x000006b0
        /*04f0*/ 	.word	0x000000ff
        /*04f4*/ 	.word	0x00000108
        /*04f8*/ 	.short	0x0100
        /*04fa*/ 	.byte	0x08
	.zero		1


	//   ....[67]....
        /*04fc*/ 	.word	0x000006c0
        /*0500*/ 	.word	0x000000ff
        /*0504*/ 	.word	0x000002c8
        /*0508*/ 	.short	0x0100
        /*050a*/ 	.byte	0x08
	.zero		1


	//   ....[68]....
        /*050c*/ 	.word	0x000006d0
        /*0510*/ 	.word	0x000000ff
        /*0514*/ 	.word	0x00000110
        /*0518*/ 	.short	0x0100
        /*051a*/ 	.byte	0x08
	.zero		1


	//   ....[69]....
        /*051c*/ 	.word	0x000006e0
        /*0520*/ 	.word	0x000000ff
        /*0524*/ 	.word	0x000002d0
        /*0528*/ 	.short	0x0100
        /*052a*/ 	.byte	0x08
	.zero		1


	//   ....[70]....
        /*052c*/ 	.word	0x000006f0
        /*0530*/ 	.word	0x000000ff
        /*0534*/ 	.word	0x00000118
        /*0538*/ 	.short	0x0100
        /*053a*/ 	.byte	0x08
	.zero		1


	//   ....[71]....
        /*053c*/ 	.word	0x00000700
        /*0540*/ 	.word	0x000000ff
        /*0544*/ 	.word	0x000002d8
        /*0548*/ 	.short	0x0100
        /*054a*/ 	.byte	0x08
	.zero		1


	//   ....[72]....
        /*054c*/ 	.word	0x00000710
        /*0550*/ 	.word	0x000000ff
        /*0554*/ 	.word	0x00000120
        /*0558*/ 	.short	0x0100
        /*055a*/ 	.byte	0x08
	.zero		1


	//   ....[73]....
        /*055c*/ 	.word	0x00000720
        /*0560*/ 	.word	0x000000ff
        /*0564*/ 	.word	0x000002e0
        /*0568*/ 	.short	0x0100
        /*056a*/ 	.byte	0x08
	.zero		1


	//   ....[74]....
        /*056c*/ 	.word	0x00000730
        /*0570*/ 	.word	0x000000ff
        /*0574*/ 	.word	0x00000128
        /*0578*/ 	.short	0x0100
        /*057a*/ 	.byte	0x08
	.zero		1


	//   ....[75]....
        /*057c*/ 	.word	0x00000740
        /*0580*/ 	.word	0x000000ff
        /*0584*/ 	.word	0x000002e8
        /*0588*/ 	.short	0x0100
        /*058a*/ 	.byte	0x08
	.zero		1


	//   ....[76]....
        /*058c*/ 	.word	0x00000750
        /*0590*/ 	.word	0x000000ff
        /*0594*/ 	.word	0x00000130
        /*0598*/ 	.short	0x0100
        /*059a*/ 	.byte	0x08
	.zero		1


	//   ....[77]....
        /*059c*/ 	.word	0x00000760
        /*05a0*/ 	.word	0x000000ff
        /*05a4*/ 	.word	0x000002f0
        /*05a8*/ 	.short	0x0100
        /*05aa*/ 	.byte	0x08
	.zero		1


	//   ....[78]....
        /*05ac*/ 	.word	0x00000770
        /*05b0*/ 	.word	0x000000ff
        /*05b4*/ 	.word	0x00000138
        /*05b8*/ 	.short	0x0100
        /*05ba*/ 	.byte	0x08
	.zero		1


	//   ....[79]....
        /*05bc*/ 	.word	0x00000780
        /*05c0*/ 	.word	0x000000ff
        /*05c4*/ 	.word	0x000002f8
        /*05c8*/ 	.short	0x0100
        /*05ca*/ 	.byte	0x08
	.zero		1


	//   ....[80]....
        /*05cc*/ 	.word	0x00000790
        /*05d0*/ 	.word	0x000000ff
        /*05d4*/ 	.word	0x00000140
        /*05d8*/ 	.short	0x0100
        /*05da*/ 	.byte	0x08
	.zero		1


	//   ....[81]....
        /*05dc*/ 	.word	0x000007a0
        /*05e0*/ 	.word	0x000000ff
        /*05e4*/ 	.word	0x00000300
        /*05e8*/ 	.short	0x0100
        /*05ea*/ 	.byte	0x08
	.zero		1


	//   ....[82]....
        /*05ec*/ 	.word	0x000007b0
        /*05f0*/ 	.word	0x000000ff
        /*05f4*/ 	.word	0x00000148
        /*05f8*/ 	.short	0x0100
        /*05fa*/ 	.byte	0x08
	.zero		1


	//   ....[83]....
        /*05fc*/ 	.word	0x000007c0
        /*0600*/ 	.word	0x000000ff
        /*0604*/ 	.word	0x00000308
        /*0608*/ 	.short	0x0100
        /*060a*/ 	.byte	0x08
	.zero		1


	//   ....[84]....
        /*060c*/ 	.word	0x000007d0
        /*0610*/ 	.word	0x000000ff
        /*0614*/ 	.word	0x00000150
        /*0618*/ 	.short	0x0100
        /*061a*/ 	.byte	0x08
	.zero		1


	//   ....[85]....
        /*061c*/ 	.word	0x000007e0
        /*0620*/ 	.word	0x000000ff
        /*0624*/ 	.word	0x00000310
        /*0628*/ 	.short	0x0100
        /*062a*/ 	.byte	0x08
	.zero		1


	//   ....[86]....
        /*062c*/ 	.word	0x000007f0
        /*0630*/ 	.word	0x000000ff
        /*0634*/ 	.word	0x00000158
        /*0638*/ 	.short	0x0100
        /*063a*/ 	.byte	0x08
	.zero		1


	//   ....[87]....
        /*063c*/ 	.word	0x00000800
        /*0640*/ 	.word	0x000000ff
        /*0644*/ 	.word	0x00000318
        /*0648*/ 	.short	0x0100
        /*064a*/ 	.byte	0x08
	.zero		1


	//   ....[88]....
        /*064c*/ 	.word	0x00000810
        /*0650*/ 	.word	0x000000ff
        /*0654*/ 	.word	0x00000160
        /*0658*/ 	.short	0x0100
        /*065a*/ 	.byte	0x08
	.zero		1


	//   ....[89]....
        /*065c*/ 	.word	0x00000820
        /*0660*/ 	.word	0x000000ff
        /*0664*/ 	.word	0x00000320
        /*0668*/ 	.short	0x0100
        /*066a*/ 	.byte	0x08
	.zero		1


	//   ....[90]....
        /*066c*/ 	.word	0x00000830
        /*0670*/ 	.word	0x000000ff
        /*0674*/ 	.word	0x00000168
        /*0678*/ 	.short	0x0100
        /*067a*/ 	.byte	0x08
	.zero		1


	//   ....[91]....
        /*067c*/ 	.word	0x00000840
        /*0680*/ 	.word	0x000000ff
        /*0684*/ 	.word	0x00000328
        /*0688*/ 	.short	0x0100
        /*068a*/ 	.byte	0x08
	.zero		1


	//   ....[92]....
        /*068c*/ 	.word	0x00000850
        /*0690*/ 	.word	0x000000ff
        /*0694*/ 	.word	0x00000170
        /*0698*/ 	.short	0x0100
        /*069a*/ 	.byte	0x08
	.zero		1


	//   ....[93]....
        /*069c*/ 	.word	0x00000860
        /*06a0*/ 	.word	0x000000ff
        /*06a4*/ 	.word	0x00000330
        /*06a8*/ 	.short	0x0100
        /*06aa*/ 	.byte	0x08
	.zero		1


	//   ....[94]....
        /*06ac*/ 	.word	0x00000870
        /*06b0*/ 	.word	0x000000ff
        /*06b4*/ 	.word	0x00000178
        /*06b8*/ 	.short	0x0100
        /*06ba*/ 	.byte	0x08
	.zero		1


	//   ....[95]....
        /*06bc*/ 	.word	0x00000880
        /*06c0*/ 	.word	0x000000ff
        /*06c4*/ 	.word	0x00000338
        /*06c8*/ 	.short	0x0100
        /*06ca*/ 	.byte	0x08
	.zero		1


	//   ....[96]....
        /*06cc*/ 	.word	0x00000890
        /*06d0*/ 	.word	0x000000ff
        /*06d4*/ 	.word	0x00000180
        /*06d8*/ 	.short	0x0100
        /*06da*/ 	.byte	0x08
	.zero		1


	//   ....[97]....
        /*06dc*/ 	.word	0x000008a0
        /*06e0*/ 	.word	0x000000ff
        /*06e4*/ 	.word	0x00000340
        /*06e8*/ 	.short	0x0100
        /*06ea*/ 	.byte	0x08
	.zero		1


	//   ....[98]....
        /*06ec*/ 	.word	0x000008b0
        /*06f0*/ 	.word	0x000000ff
        /*06f4*/ 	.word	0x00000188
        /*06f8*/ 	.short	0x0100
        /*06fa*/ 	.byte	0x08
	.zero		1


	//   ....[99]....
        /*06fc*/ 	.word	0x000008c0
        /*0700*/ 	.word	0x000000ff
        /*0704*/ 	.word	0x00000348
        /*0708*/ 	.short	0x0100
        /*070a*/ 	.byte	0x08
	.zero		1


	//   ....[100]....
        /*070c*/ 	.word	0x000008d0
        /*0710*/ 	.word	0x000000ff
        /*0714*/ 	.word	0x00000190
        /*0718*/ 	.short	0x0100
        /*071a*/ 	.byte	0x08
	.zero		1


	//   ....[101]....
        /*071c*/ 	.word	0x000008e0
        /*0720*/ 	.word	0x000000ff
        /*0724*/ 	.word	0x00000350
        /*0728*/ 	.short	0x0100
        /*072a*/ 	.byte	0x08
	.zero		1


	//   ....[102]....
        /*072c*/ 	.word	0x000008f0
        /*0730*/ 	.word	0x000000ff
        /*0734*/ 	.word	0x00000198
        /*0738*/ 	.short	0x0100
        /*073a*/ 	.byte	0x08
	.zero		1


	//   ....[103]....
        /*073c*/ 	.word	0x00000900
        /*0740*/ 	.word	0x000000ff
        /*0744*/ 	.word	0x00000358
        /*0748*/ 	.short	0x0100
        /*074a*/ 	.byte	0x08
	.zero		1


	//   ....[104]....
        /*074c*/ 	.word	0x00000910
        /*0750*/ 	.word	0x000000ff
        /*0754*/ 	.word	0x000001a0
        /*0758*/ 	.short	0x0100
        /*075a*/ 	.byte	0x08
	.zero		1


	//   ....[105]....
        /*075c*/ 	.word	0x00000920
        /*0760*/ 	.word	0x000000ff
        /*0764*/ 	.word	0x00000360
        /*0768*/ 	.short	0x0100
        /*076a*/ 	.byte	0x08
	.zero		1


	//   ....[106]....
        /*076c*/ 	.word	0x00000930
        /*0770*/ 	.word	0x000000ff
        /*0774*/ 	.word	0x000001a8
        /*0778*/ 	.short	0x0100
        /*077a*/ 	.byte	0x08
	.zero		1


	//   ....[107]....
        /*077c*/ 	.word	0x00000940
        /*0780*/ 	.word	0x000000ff
        /*0784*/ 	.word	0x00000368
        /*0788*/ 	.short	0x0100
        /*078a*/ 	.byte	0x08
	.zero		1


	//   ....[108]....
        /*078c*/ 	.word	0x00000950
        /*0790*/ 	.word	0x000000ff
        /*0794*/ 	.word	0x000001b0
        /*0798*/ 	.short	0x0100
        /*079a*/ 	.byte	0x08
	.zero		1


	//   ....[109]....
        /*079c*/ 	.word	0x00000960
        /*07a0*/ 	.word	0x000000ff
        /*07a4*/ 	.word	0x00000370
        /*07a8*/ 	.short	0x0100
        /*07aa*/ 	.byte	0x08
	.zero		1


	//   ....[110]....
        /*07ac*/ 	.word	0x00000970
        /*07b0*/ 	.word	0x000000ff
        /*07b4*/ 	.word	0x000001b8
        /*07b8*/ 	.short	0x0100
        /*07ba*/ 	.byte	0x08
	.zero		1


	//   ....[111]....
        /*07bc*/ 	.word	0x00000980
        /*07c0*/ 	.word	0x000000ff
        /*07c4*/ 	.word	0x00000378
        /*07c8*/ 	.short	0x0100
        /*07ca*/ 	.byte	0x08
	.zero		1


	//   ....[112]....
        /*07cc*/ 	.word	0x00000ee0
        /*07d0*/ 	.word	0x000000ff
        /*07d4*/ 	.word	0x000003b0
        /*07d8*/ 	.short	0x0100
        /*07da*/ 	.byte	0x08
	.zero		1


	//   ....[113]....
        /*07dc*/ 	.word	0x00000f70
        /*07e0*/ 	.word	0x000000ff
        /*07e4*/ 	.word	0x000003b8
        /*07e8*/ 	.short	0x0100
        /*07ea*/ 	.byte	0x08
	.zero		1


	//   ....[114]....
        /*07ec*/ 	.word	0x00000f90
        /*07f0*/ 	.word	0x000000ff
        /*07f4*/ 	.word	0x00000390
        /*07f8*/ 	.short	0x0100
        /*07fa*/ 	.byte	0x09
	.zero		1


	//   ....[115]....
        /*07fc*/ 	.word	0x00000fa0
        /*0800*/ 	.word	0x000000ff
        /*0804*/ 	.word	0x00000398
        /*0808*/ 	.short	0x0100
        /*080a*/ 	.byte	0x09
	.zero		1


	//   ....[116]....
        /*080c*/ 	.word	0x00000fb0
        /*0810*/ 	.word	0x000000ff
        /*0814*/ 	.word	0x000003a0
        /*0818*/ 	.short	0x0100
        /*081a*/ 	.byte	0x09
	.zero		1


	//   ....[117]....
        /*081c*/ 	.word	0x00000fc0
        /*0820*/ 	.word	0x000000ff
        /*0824*/ 	.word	0x000003a8
        /*0828*/ 	.short	0x0100
        /*082a*/ 	.byte	0x09
	.zero		1


	//   ....[118]....
        /*082c*/ 	.word	0x00001eb0
        /*0830*/ 	.word	0x000000ff
        /*0834*/ 	.word	0xfffffff8
        /*0838*/ 	.short	0x010a
        /*083a*/ 	.byte	0x2b
	.zero		1


	//   ....[119]....
        /*083c*/ 	.word	0x00002070
        /*0840*/ 	.word	0x00000003
        /*0844*/ 	.word	0x00000000
        /*0848*/ 	.short	0x010a
        /*084a*/ 	.byte	0x3f
	.zero		1


	//   ....[120]....
        /*084c*/ 	.word	0x000020b0
        /*0850*/ 	.word	0x00000003
        /*0854*/ 	.word	0x00000000
        /*0858*/ 	.short	0x010a
        /*085a*/ 	.byte	0x3f
	.zero		1


	//   ....[121]....
        /*085c*/ 	.word	0x00002240
        /*0860*/ 	.word	0x000000ff
        /*0864*/ 	.word	0x00000000
        /*0868*/ 	.short	0x010a
        /*086a*/ 	.byte	0x04
	.zero		1


	//   ....[122]....
        /*086c*/ 	.word	0x00002280
        /*0870*/ 	.word	0x000000ff
        /*0874*/ 	.word	0x00000000
        /*0878*/ 	.short	0x010a
        /*087a*/ 	.byte	0x04
	.zero		1


	//   ....[123]....
        /*087c*/ 	.word	0x00002370
        /*0880*/ 	.word	0x00000005
        /*0884*/ 	.word	0x00000000
        /*0888*/ 	.short	0x0101
        /*088a*/ 	.byte	0x3f
	.zero		1


	//   ....[124]....
        /*088c*/ 	.word	0x00002480
        /*0890*/ 	.word	0x00000003
        /*0894*/ 	.word	0x00000000
        /*0898*/ 	.short	0x0101
        /*089a*/ 	.byte	0x2f
	.zero		1


	//   ....[125]....
        /*089c*/ 	.word	0x00002580
        /*08a0*/ 	.word	0x00000003
        /*08a4*/ 	.word	0x00000000
        /*08a8*/ 	.short	0x0101
        /*08aa*/ 	.byte	0x3f
	.zero		1


	//   ....[126]....
        /*08ac*/ 	.word	0x00002600
        /*08b0*/ 	.word	0x000000ff
        /*08b4*/ 	.word	0x00000008
        /*08b8*/ 	.short	0x010a
        /*08ba*/ 	.byte	0x2b
	.zero		1


	//   ....[127]....
        /*08bc*/ 	.word	0x00004410
        /*08c0*/ 	.word	0x00000000
        /*08c4*/ 	.word	0x00000000
        /*08c8*/ 	.short	0x0101
        /*08ca*/ 	.byte	0x2f
	.zero		1


	//   ....[128]....
        /*08cc*/ 	.word	0x00004d60
        /*08d0*/ 	.word	0x0000000e
        /*08d4*/ 	.word	0x000001c0
        /*08d8*/ 	.short	0x010a
        /*08da*/ 	.byte	0x3f
	.zero		1


	//   ....[129]....
        /*08dc*/ 	.word	0x00005140
        /*08e0*/ 	.word	0x00000004
        /*08e4*/ 	.word	0x000003b8
        /*08e8*/ 	.short	0x0101
        /*08ea*/ 	.byte	0x3f
	.zero		1


	//   ....[130]....
        /*08ec*/ 	.word	0x00005870
        /*08f0*/ 	.word	0x00000007
        /*08f4*/ 	.word	0x00000000
        /*08f8*/ 	.short	0x010a
        /*08fa*/ 	.byte	0x3f
	.zero		1


	//   ....[131]....
        /*08fc*/ 	.word	0x000058f0
        /*0900*/ 	.word	0x00000006
        /*0904*/ 	.word	0x00000000
        /*0908*/ 	.short	0x010a
        /*090a*/ 	.byte	0x3f
	.zero		1


	//   ....[132]....
        /*090c*/ 	.word	0x00005980
        /*0910*/ 	.word	0x00000007
        /*0914*/ 	.word	0x00000000
        /*0918*/ 	.short	0x010a
        /*091a*/ 	.byte	0x3f
	.zero		1


	//   ....[133]....
        /*091c*/ 	.word	0x00005a10
        /*0920*/ 	.word	0x00000006
        /*0924*/ 	.word	0x00000000
        /*0928*/ 	.short	0x010a
        /*092a*/ 	.byte	0x3f
	.zero		1


	//   ....[134]....
        /*092c*/ 	.word	0x00005aa0
        /*0930*/ 	.word	0x00000007
        /*0934*/ 	.word	0x00000000
        /*0938*/ 	.short	0x010a
        /*093a*/ 	.byte	0x3f
	.zero		1


	//   ....[135]....
        /*093c*/ 	.word	0x00005b30
        /*0940*/ 	.word	0x00000006
        /*0944*/ 	.word	0x00000000
        /*0948*/ 	.short	0x010a
        /*094a*/ 	.byte	0x3f
	.zero		1


	//   ....[136]....
        /*094c*/ 	.word	0x00005bc0
        /*0950*/ 	.word	0x00000007
        /*0954*/ 	.word	0x00000000
        /*0958*/ 	.short	0x010a
        /*095a*/ 	.byte	0x3f
	.zero		1


	//   ....[137]....
        /*095c*/ 	.word	0x00005c50
        /*0960*/ 	.word	0x00000006
        /*0964*/ 	.word	0x00000000
        /*0968*/ 	.short	0x010a
        /*096a*/ 	.byte	0x3f
	.zero		1


	//   ....[138]....
        /*096c*/ 	.word	0x00005ce0
        /*0970*/ 	.word	0x00000007
        /*0974*/ 	.word	0x00000000
        /*0978*/ 	.short	0x010a
        /*097a*/ 	.byte	0x3f
	.zero		1


	//   ....[139]....
        /*097c*/ 	.word	0x00005d70
        /*0980*/ 	.word	0x00000006
        /*0984*/ 	.word	0x00000000
        /*0988*/ 	.short	0x010a
        /*098a*/ 	.byte	0x3f
	.zero		1


	//   ....[140]....
        /*098c*/ 	.word	0x00005e00
        /*0990*/ 	.word	0x00000007
        /*0994*/ 	.word	0x00000000
        /*0998*/ 	.short	0x010a
        /*099a*/ 	.byte	0x3f
	.zero		1


	//   ....[141]....
        /*099c*/ 	.word	0x00005e90
        /*09a0*/ 	.word	0x00000006
        /*09a4*/ 	.word	0x00000000
        /*09a8*/ 	.short	0x010a
        /*09aa*/ 	.byte	0x3f
	.zero		1


	//   ....[142]....
        /*09ac*/ 	.word	0x00005f20
        /*09b0*/ 	.word	0x00000007
        /*09b4*/ 	.word	0x00000000
        /*09b8*/ 	.short	0x010a
        /*09ba*/ 	.byte	0x3f
	.zero		1


	//   ....[143]....
        /*09bc*/ 	.word	0x00005fb0
        /*09c0*/ 	.word	0x00000006
        /*09c4*/ 	.word	0x00000000
        /*09c8*/ 	.short	0x010a
        /*09ca*/ 	.byte	0x3f
	.zero		1


	//   ....[144]....
        /*09cc*/ 	.word	0x00006040
        /*09d0*/ 	.word	0x00000007
        /*09d4*/ 	.word	0x00000000
        /*09d8*/ 	.short	0x010a
        /*09da*/ 	.byte	0x3f
	.zero		1


	//   ....[145]....
        /*09dc*/ 	.word	0x000060d0
        /*09e0*/ 	.word	0x00000006
        /*09e4*/ 	.word	0x00000000
        /*09e8*/ 	.short	0x010a
        /*09ea*/ 	.byte	0x3f
	.zero		1


	//   ....[146]....
        /*09ec*/ 	.word	0x00006160
        /*09f0*/ 	.word	0x00000007
        /*09f4*/ 	.word	0x00000000
        /*09f8*/ 	.short	0x010a
        /*09fa*/ 	.byte	0x3f
	.zero		1


	//   ....[147]....
        /*09fc*/ 	.word	0x000061f0
        /*0a00*/ 	.word	0x00000006
        /*0a04*/ 	.word	0x00000000
        /*0a08*/ 	.short	0x010a
        /*0a0a*/ 	.byte	0x3f
	.zero		1


	//   ....[148]....
        /*0a0c*/ 	.word	0x00006280
        /*0a10*/ 	.word	0x00000007
        /*0a14*/ 	.word	0x00000000
        /*0a18*/ 	.short	0x010a
        /*0a1a*/ 	.byte	0x3f
	.zero		1


	//   ....[149]....
        /*0a1c*/ 	.word	0x00006310
        /*0a20*/ 	.word	0x00000006
        /*0a24*/ 	.word	0x00000000
        /*0a28*/ 	.short	0x010a
        /*0a2a*/ 	.byte	0x3f
	.zero		1


	//   ....[150]....
        /*0a2c*/ 	.word	0x000063a0
        /*0a30*/ 	.word	0x00000007
        /*0a34*/ 	.word	0x00000000
        /*0a38*/ 	.short	0x010a
        /*0a3a*/ 	.byte	0x3f
	.zero		1


	//   ....[151]....
        /*0a3c*/ 	.word	0x00006430
        /*0a40*/ 	.word	0x00000006
        /*0a44*/ 	.word	0x00000000
        /*0a48*/ 	.short	0x010a
        /*0a4a*/ 	.byte	0x3f
	.zero		1


	//   ....[152]....
        /*0a4c*/ 	.word	0x000064c0
        /*0a50*/ 	.word	0x00000007
        /*0a54*/ 	.word	0x00000000
        /*0a58*/ 	.short	0x010a
        /*0a5a*/ 	.byte	0x3f
	.zero		1


	//   ....[153]....
        /*0a5c*/ 	.word	0x00006550
        /*0a60*/ 	.word	0x00000006
        /*0a64*/ 	.word	0x00000000
        /*0a68*/ 	.short	0x010a
        /*0a6a*/ 	.byte	0x3f
	.zero		1


	//   ....[154]....
        /*0a6c*/ 	.word	0x000065e0
        /*0a70*/ 	.word	0x00000007
        /*0a74*/ 	.word	0x00000000
        /*0a78*/ 	.short	0x010a
        /*0a7a*/ 	.byte	0x3f
	.zero		1


	//   ....[155]....
        /*0a7c*/ 	.word	0x00006670
        /*0a80*/ 	.word	0x00000006
        /*0a84*/ 	.word	0x00000000
        /*0a88*/ 	.short	0x010a
        /*0a8a*/ 	.byte	0x3f
	.zero		1


	//   ....[156]....
        /*0a8c*/ 	.word	0x00006700
        /*0a90*/ 	.word	0x00000007
        /*0a94*/ 	.word	0x00000000
        /*0a98*/ 	.short	0x010a
        /*0a9a*/ 	.byte	0x3f
	.zero		1


	//   ....[157]....
        /*0a9c*/ 	.word	0x00006790
        /*0aa0*/ 	.word	0x00000006
        /*0aa4*/ 	.word	0x00000000
        /*0aa8*/ 	.short	0x010a
        /*0aaa*/ 	.byte	0x3f
	.zero		1


	//   ....[158]....
        /*0aac*/ 	.word	0x00006820
        /*0ab0*/ 	.word	0x00000007
        /*0ab4*/ 	.word	0x00000000
        /*0ab8*/ 	.short	0x010a
        /*0aba*/ 	.byte	0x3f
	.zero		1


	//   ....[159]....
        /*0abc*/ 	.word	0x000068b0
        /*0ac0*/ 	.word	0x00000006
        /*0ac4*/ 	.word	0x00000000
        /*0ac8*/ 	.short	0x010a
        /*0aca*/ 	.byte	0x3f
	.zero		1


	//   ....[160]....
        /*0acc*/ 	.word	0x00006940
        /*0ad0*/ 	.word	0x00000007
        /*0ad4*/ 	.word	0x00000000
        /*0ad8*/ 	.short	0x010a
        /*0ada*/ 	.byte	0x3f
	.zero		1


	//   ....[161]....
        /*0adc*/ 	.word	0x000069d0
        /*0ae0*/ 	.word	0x00000006
        /*0ae4*/ 	.word	0x00000000
        /*0ae8*/ 	.short	0x010a
        /*0aea*/ 	.byte	0x3f
	.zero		1


	//   ....[162]....
        /*0aec*/ 	.word	0x00006a60
        /*0af0*/ 	.word	0x00000007
        /*0af4*/ 	.word	0x00000000
        /*0af8*/ 	.short	0x010a
        /*0afa*/ 	.byte	0x3f
	.zero		1


	//   ....[163]....
        /*0afc*/ 	.word	0x00006af0
        /*0b00*/ 	.word	0x00000006
        /*0b04*/ 	.word	0x00000000
        /*0b08*/ 	.short	0x010a
        /*0b0a*/ 	.byte	0x3f
	.zero		1


	//   ....[164]....
        /*0b0c*/ 	.word	0x00006b80
        /*0b10*/ 	.word	0x00000007
        /*0b14*/ 	.word	0x00000000
        /*0b18*/ 	.short	0x010a
        /*0b1a*/ 	.byte	0x3f
	.zero		1


	//   ....[165]....
        /*0b1c*/ 	.word	0x00006c10
        /*0b20*/ 	.word	0x00000006
        /*0b24*/ 	.word	0x00000000
        /*0b28*/ 	.short	0x010a
        /*0b2a*/ 	.byte	0x3f
	.zero		1


	//   ....[166]....
        /*0b2c*/ 	.word	0x00006ca0
        /*0b30*/ 	.word	0x00000007
        /*0b34*/ 	.word	0x00000000
        /*0b38*/ 	.short	0x010a
        /*0b3a*/ 	.byte	0x3f
	.zero		1


	//   ....[167]....
        /*0b3c*/ 	.word	0x00006d30
        /*0b40*/ 	.word	0x00000006
        /*0b44*/ 	.word	0x00000000
        /*0b48*/ 	.short	0x010a
        /*0b4a*/ 	.byte	0x3f
	.zero		1


	//   ....[168]....
        /*0b4c*/ 	.word	0x00006dc0
        /*0b50*/ 	.word	0x00000007
        /*0b54*/ 	.word	0x00000000
        /*0b58*/ 	.short	0x010a
        /*0b5a*/ 	.byte	0x3f
	.zero		1


	//   ....[169]....
        /*0b5c*/ 	.word	0x00006e50
        /*0b60*/ 	.word	0x00000006
        /*0b64*/ 	.word	0x00000000
        /*0b68*/ 	.short	0x010a
        /*0b6a*/ 	.byte	0x3f
	.zero		1


	//   ....[170]....
        /*0b6c*/ 	.word	0x00006ee0
        /*0b70*/ 	.word	0x00000007
        /*0b74*/ 	.word	0x00000000
        /*0b78*/ 	.short	0x010a
        /*0b7a*/ 	.byte	0x3f
	.zero		1


	//   ....[171]....
        /*0b7c*/ 	.word	0x00006f70
        /*0b80*/ 	.word	0x00000006
        /*0b84*/ 	.word	0x00000000
        /*0b88*/ 	.short	0x010a
        /*0b8a*/ 	.byte	0x3f
	.zero		1


	//   ....[172]....
        /*0b8c*/ 	.word	0x00007000
        /*0b90*/ 	.word	0x00000007
        /*0b94*/ 	.word	0x00000000
        /*0b98*/ 	.short	0x010a
        /*0b9a*/ 	.byte	0x3f
	.zero		1


	//   ....[173]....
        /*0b9c*/ 	.word	0x00007090
        /*0ba0*/ 	.word	0x00000006
        /*0ba4*/ 	.word	0x00000000
        /*0ba8*/ 	.short	0x010a
        /*0baa*/ 	.byte	0x3f
	.zero		1


	//   ....[174]....
        /*0bac*/ 	.word	0x00007120
        /*0bb0*/ 	.word	0x00000007
        /*0bb4*/ 	.word	0x00000000
        /*0bb8*/ 	.short	0x010a
        /*0bba*/ 	.byte	0x3f
	.zero		1


	//   ....[175]....
        /*0bbc*/ 	.word	0x000071b0
        /*0bc0*/ 	.word	0x00000006
        /*0bc4*/ 	.word	0x00000000
        /*0bc8*/ 	.short	0x010a
        /*0bca*/ 	.byte	0x3f
	.zero		1


	//   ....[176]....
        /*0bcc*/ 	.word	0x00007240
        /*0bd0*/ 	.word	0x00000007
        /*0bd4*/ 	.word	0x00000000
        /*0bd8*/ 	.short	0x010a
        /*0bda*/ 	.byte	0x3f
	.zero		1


	//   ....[177]....
        /*0bdc*/ 	.word	0x000072d0
        /*0be0*/ 	.word	0x00000006
        /*0be4*/ 	.word	0x00000000
        /*0be8*/ 	.short	0x010a
        /*0bea*/ 	.byte	0x3f
	.zero		1


	//   ....[178]....
        /*0bec*/ 	.word	0x00007360
        /*0bf0*/ 	.word	0x00000007
        /*0bf4*/ 	.word	0x00000000
        /*0bf8*/ 	.short	0x010a
        /*0bfa*/ 	.byte	0x3f
	.zero		1


	//   ....[179]....
        /*0bfc*/ 	.word	0x000073f0
        /*0c00*/ 	.word	0x00000006
        /*0c04*/ 	.word	0x00000000
        /*0c08*/ 	.short	0x010a
        /*0c0a*/ 	.byte	0x3f
	.zero		1


	//   ....[180]....
        /*0c0c*/ 	.word	0x00007480
        /*0c10*/ 	.word	0x00000007
        /*0c14*/ 	.word	0x00000000
        /*0c18*/ 	.short	0x010a
        /*0c1a*/ 	.byte	0x3f
	.zero		1


	//   ....[181]....
        /*0c1c*/ 	.word	0x00007510
        /*0c20*/ 	.word	0x00000006
        /*0c24*/ 	.word	0x00000000
        /*0c28*/ 	.short	0x010a
        /*0c2a*/ 	.byte	0x3f
	.zero		1


	//   ....[182]....
        /*0c2c*/ 	.word	0x000075a0
        /*0c30*/ 	.word	0x00000007
        /*0c34*/ 	.word	0x00000000
        /*0c38*/ 	.short	0x010a
        /*0c3a*/ 	.byte	0x3f
	.zero		1


	//   ....[183]....
        /*0c3c*/ 	.word	0x00007630
        /*0c40*/ 	.word	0x00000006
        /*0c44*/ 	.word	0x00000000
        /*0c48*/ 	.short	0x010a
        /*0c4a*/ 	.byte	0x3f
	.zero		1


	//   ....[184]....
        /*0c4c*/ 	.word	0x000076c0
        /*0c50*/ 	.word	0x00000007
        /*0c54*/ 	.word	0x00000000
        /*0c58*/ 	.short	0x010a
        /*0c5a*/ 	.byte	0x3f
	.zero		1


	//   ....[185]....
        /*0c5c*/ 	.word	0x00007750
        /*0c60*/ 	.word	0x00000005
        /*0c64*/ 	.word	0x00000000
        /*0c68*/ 	.short	0x010a
        /*0c6a*/ 	.byte	0x3f
	.zero		1


	//   ....[186]....
        /*0c6c*/ 	.word	0x000077c0
        /*0c70*/ 	.word	0x00000003
        /*0c74*/ 	.word	0xfffffff8
        /*0c78*/ 	.short	0x010a
        /*0c7a*/ 	.byte	0x3f
	.zero		1


	//   ....[187]....
        /*0c7c*/ 	.word	0x00007810
        /*0c80*/ 	.word	0x00000003
        /*0c84*/ 	.word	0x00000000
        /*0c88*/ 	.short	0x010a
        /*0c8a*/ 	.byte	0x3f
	.zero		1


	//   ....[188]....
        /*0c8c*/ 	.word	0x00007870
        /*0c90*/ 	.word	0x00000005
        /*0c94*/ 	.word	0x00000000
        /*0c98*/ 	.short	0x010a
        /*0c9a*/ 	.byte	0x3f
	.zero		1


	//   ....[189]....
        /*0c9c*/ 	.word	0x000078d0
        /*0ca0*/ 	.word	0x00000004
        /*0ca4*/ 	.word	0x00000008
        /*0ca8*/ 	.short	0x010a
        /*0caa*/ 	.byte	0x3f
	.zero		1


	//   ....[190]....
        /*0cac*/ 	.word	0x000079a0
        /*0cb0*/ 	.word	0x0000000e
        /*0cb4*/ 	.word	0x000001c0
        /*0cb8*/ 	.short	0x010a
        /*0cba*/ 	.byte	0x3f
	.zero		1


	//   ....[191]....
        /*0cbc*/ 	.word	0x00007a70
        /*0cc0*/ 	.word	0x00000007
        /*0cc4*/ 	.word	0x00000000
        /*0cc8*/ 	.short	0x010a
        /*0cca*/ 	.byte	0x3f
	.zero		1


	//   ....[192]....
        /*0ccc*/ 	.word	0x00007ac0
        /*0cd0*/ 	.word	0x00000006
        /*0cd4*/ 	.word	0x00000000
        /*0cd8*/ 	.short	0x010a
        /*0cda*/ 	.byte	0x3f
	.zero		1


	//   ....[193]....
        /*0cdc*/ 	.word	0x00007b10
        /*0ce0*/ 	.word	0x00000007
        /*0ce4*/ 	.word	0x00000000
        /*0ce8*/ 	.short	0x010a
        /*0cea*/ 	.byte	0x3f
	.zero		1


	//   ....[194]....
        /*0cec*/ 	.word	0x00007b60
        /*0cf0*/ 	.word	0x00000006
        /*0cf4*/ 	.word	0x00000000
        /*0cf8*/ 	.short	0x010a
        /*0cfa*/ 	.byte	0x3f
	.zero		1


	//   ....[195]....
        /*0cfc*/ 	.word	0x00007bb0
        /*0d00*/ 	.word	0x00000007
        /*0d04*/ 	.word	0x00000000
        /*0d08*/ 	.short	0x010a
        /*0d0a*/ 	.byte	0x3f
	.zero		1


	//   ....[196]....
        /*0d0c*/ 	.word	0x00007c00
        /*0d10*/ 	.word	0x00000006
        /*0d14*/ 	.word	0x00000000
        /*0d18*/ 	.short	0x010a
        /*0d1a*/ 	.byte	0x3f
	.zero		1


	//   ....[197]....
        /*0d1c*/ 	.word	0x00007c50
        /*0d20*/ 	.word	0x00000007
        /*0d24*/ 	.word	0x00000000
        /*0d28*/ 	.short	0x010a
        /*0d2a*/ 	.byte	0x3f
	.zero		1


	//   ....[198]....
        /*0d2c*/ 	.word	0x00007ca0
        /*0d30*/ 	.word	0x00000006
        /*0d34*/ 	.word	0x00000000
        /*0d38*/ 	.short	0x010a
        /*0d3a*/ 	.byte	0x3f
	.zero		1


	//   ....[199]....
        /*0d3c*/ 	.word	0x00007cf0
        /*0d40*/ 	.word	0x00000007
        /*0d44*/ 	.word	0x00000000
        /*0d48*/ 	.short	0x010a
        /*0d4a*/ 	.byte	0x3f
	.zero		1


	//   ....[200]....
        /*0d4c*/ 	.word	0x00007d40
        /*0d50*/ 	.word	0x00000006
        /*0d54*/ 	.word	0x00000000
        /*0d58*/ 	.short	0x010a
        /*0d5a*/ 	.byte	0x3f
	.zero		1


	//   ....[201]....
        /*0d5c*/ 	.word	0x00007d90
        /*0d60*/ 	.word	0x00000007
        /*0d64*/ 	.word	0x00000000
        /*0d68*/ 	.short	0x010a
        /*0d6a*/ 	.byte	0x3f
	.zero		1


	//   ....[202]....
        /*0d6c*/ 	.word	0x00007de0
        /*0d70*/ 	.word	0x00000006
        /*0d74*/ 	.word	0x00000000
        /*0d78*/ 	.short	0x010a
        /*0d7a*/ 	.byte	0x3f
	.zero		1


	//   ....[203]....
        /*0d7c*/ 	.word	0x00007e30
        /*0d80*/ 	.word	0x00000007
        /*0d84*/ 	.word	0x00000000
        /*0d88*/ 	.short	0x010a
        /*0d8a*/ 	.byte	0x3f
	.zero		1


	//   ....[204]....
        /*0d8c*/ 	.word	0x00007e80
        /*0d90*/ 	.word	0x00000006
        /*0d94*/ 	.word	0x00000000
        /*0d98*/ 	.short	0x010a
        /*0d9a*/ 	.byte	0x3f
	.zero		1


	//   ....[205]....
        /*0d9c*/ 	.word	0x00007ed0
        /*0da0*/ 	.word	0x00000007
        /*0da4*/ 	.word	0x00000000
        /*0da8*/ 	.short	0x010a
        /*0daa*/ 	.byte	0x3f
	.zero		1


	//   ....[206]....
        /*0dac*/ 	.word	0x00007f20
        /*0db0*/ 	.word	0x00000006
        /*0db4*/ 	.word	0x00000000
        /*0db8*/ 	.short	0x010a
        /*0dba*/ 	.byte	0x3f
	.zero		1


	//   ....[207]....
        /*0dbc*/ 	.word	0x00007f70
        /*0dc0*/ 	.word	0x00000007
        /*0dc4*/ 	.word	0x00000000
        /*0dc8*/ 	.short	0x010a
        /*0dca*/ 	.byte	0x3f
	.zero		1


	//   ....[208]....
        /*0dcc*/ 	.word	0x00007fc0
        /*0dd0*/ 	.word	0x00000006
        /*0dd4*/ 	.word	0x00000000
        /*0dd8*/ 	.short	0x010a
        /*0dda*/ 	.byte	0x3f
	.zero		1


	//   ....[209]....
        /*0ddc*/ 	.word	0x00008010
        /*0de0*/ 	.word	0x00000007
        /*0de4*/ 	.word	0x00000000
        /*0de8*/ 	.short	0x010a
        /*0dea*/ 	.byte	0x3f
	.zero		1


	//   ....[210]....
        /*0dec*/ 	.word	0x00008060
        /*0df0*/ 	.word	0x00000006
        /*0df4*/ 	.word	0x00000000
        /*0df8*/ 	.short	0x010a
        /*0dfa*/ 	.byte	0x3f
	.zero		1


	//   ....[211]....
        /*0dfc*/ 	.word	0x000080b0
        /*0e00*/ 	.word	0x00000007
        /*0e04*/ 	.word	0x00000000
        /*0e08*/ 	.short	0x010a
        /*0e0a*/ 	.byte	0x3f
	.zero		1


	//   ....[212]....
        /*0e0c*/ 	.word	0x00008100
        /*0e10*/ 	.word	0x00000006
        /*0e14*/ 	.word	0x00000000
        /*0e18*/ 	.short	0x010a
        /*0e1a*/ 	.byte	0x3f
	.zero		1


	//   ....[213]....
        /*0e1c*/ 	.word	0x00008150
        /*0e20*/ 	.word	0x00000007
        /*0e24*/ 	.word	0x00000000
        /*0e28*/ 	.short	0x010a
        /*0e2a*/ 	.byte	0x3f
	.zero		1


	//   ....[214]....
        /*0e2c*/ 	.word	0x000081a0
        /*0e30*/ 	.word	0x00000006
        /*0e34*/ 	.word	0x00000000
        /*0e38*/ 	.short	0x010a
        /*0e3a*/ 	.byte	0x3f
	.zero		1


	//   ....[215]....
        /*0e3c*/ 	.word	0x000081f0
        /*0e40*/ 	.word	0x00000007
        /*0e44*/ 	.word	0x00000000
        /*0e48*/ 	.short	0x010a
        /*0e4a*/ 	.byte	0x3f
	.zero		1


	//   ....[216]....
        /*0e4c*/ 	.word	0x00008240
        /*0e50*/ 	.word	0x00000006
        /*0e54*/ 	.word	0x00000000
        /*0e58*/ 	.short	0x010a
        /*0e5a*/ 	.byte	0x3f
	.zero		1


	//   ....[217]....
        /*0e5c*/ 	.word	0x00008290
        /*0e60*/ 	.word	0x00000007
        /*0e64*/ 	.word	0x00000000
        /*0e68*/ 	.short	0x010a
        /*0e6a*/ 	.byte	0x3f
	.zero		1


	//   ....[218]....
        /*0e6c*/ 	.word	0x000082e0
        /*0e70*/ 	.word	0x00000006
        /*0e74*/ 	.word	0x00000000
        /*0e78*/ 	.short	0x010a
        /*0e7a*/ 	.byte	0x3f
	.zero		1


	//   ....[219]....
        /*0e7c*/ 	.word	0x00008330
        /*0e80*/ 	.word	0x00000007
        /*0e84*/ 	.word	0x00000000
        /*0e88*/ 	.short	0x010a
        /*0e8a*/ 	.byte	0x3f
	.zero		1


	//   ....[220]....
        /*0e8c*/ 	.word	0x00008380
        /*0e90*/ 	.word	0x00000006
        /*0e94*/ 	.word	0x00000000
        /*0e98*/ 	.short	0x010a
        /*0e9a*/ 	.byte	0x3f
	.zero		1


	//   ....[221]....
        /*0e9c*/ 	.word	0x000083d0
        /*0ea0*/ 	.word	0x00000007
        /*0ea4*/ 	.word	0x00000000
        /*0ea8*/ 	.short	0x010a
        /*0eaa*/ 	.byte	0x3f
	.zero		1


	//   ....[222]....
        /*0eac*/ 	.word	0x00008420
        /*0eb0*/ 	.word	0x00000006
        /*0eb4*/ 	.word	0x00000000
        /*0eb8*/ 	.short	0x010a
        /*0eba*/ 	.byte	0x3f
	.zero		1


	//   ....[223]....
        /*0ebc*/ 	.word	0x00008470
        /*0ec0*/ 	.word	0x00000007
        /*0ec4*/ 	.word	0x00000000
        /*0ec8*/ 	.short	0x010a
        /*0eca*/ 	.byte	0x3f
	.zero		1


	//   ....[224]....
        /*0ecc*/ 	.word	0x000084c0
        /*0ed0*/ 	.word	0x00000006
        /*0ed4*/ 	.word	0x00000000
        /*0ed8*/ 	.short	0x010a
        /*0eda*/ 	.byte	0x3f
	.zero		1


	//   ....[225]....
        /*0edc*/ 	.word	0x00008510
        /*0ee0*/ 	.word	0x00000007
        /*0ee4*/ 	.word	0x00000000
        /*0ee8*/ 	.short	0x010a
        /*0eea*/ 	.byte	0x3f
	.zero		1


	//   ....[226]....
        /*0eec*/ 	.word	0x00008560
        /*0ef0*/ 	.word	0x00000006
        /*0ef4*/ 	.word	0x00000000
        /*0ef8*/ 	.short	0x010a
        /*0efa*/ 	.byte	0x3f
	.zero		1


	//   ....[227]....
        /*0efc*/ 	.word	0x000085b0
        /*0f00*/ 	.word	0x00000007
        /*0f04*/ 	.word	0x00000000
        /*0f08*/ 	.short	0x010a
        /*0f0a*/ 	.byte	0x3f
	.zero		1


	//   ....[228]....
        /*0f0c*/ 	.word	0x00008600
        /*0f10*/ 	.word	0x00000006
        /*0f14*/ 	.word	0x00000000
        /*0f18*/ 	.short	0x010a
        /*0f1a*/ 	.byte	0x3f
	.zero		1


	//   ....[229]....
        /*0f1c*/ 	.word	0x00008650
        /*0f20*/ 	.word	0x00000007
        /*0f24*/ 	.word	0x00000000
        /*0f28*/ 	.short	0x010a
        /*0f2a*/ 	.byte	0x3f
	.zero		1


	//   ....[230]....
        /*0f2c*/ 	.word	0x000086a0
        /*0f30*/ 	.word	0x00000006
        /*0f34*/ 	.word	0x00000000
        /*0f38*/ 	.short	0x010a
        /*0f3a*/ 	.byte	0x3f
	.zero		1


	//   ....[231]....
        /*0f3c*/ 	.word	0x000086f0
        /*0f40*/ 	.word	0x00000007
        /*0f44*/ 	.word	0x00000000
        /*0f48*/ 	.short	0x010a
        /*0f4a*/ 	.byte	0x3f
	.zero		1


	//   ....[232]....
        /*0f4c*/ 	.word	0x00008740
        /*0f50*/ 	.word	0x00000006
        /*0f54*/ 	.word	0x00000000
        /*0f58*/ 	.short	0x010a
        /*0f5a*/ 	.byte	0x3f
	.zero		1


	//   ....[233]....
        /*0f5c*/ 	.word	0x00008790
        /*0f60*/ 	.word	0x00000007
        /*0f64*/ 	.word	0x00000000
        /*0f68*/ 	.short	0x010a
        /*0f6a*/ 	.byte	0x3f
	.zero		1


	//   ....[234]....
        /*0f6c*/ 	.word	0x000087e0
        /*0f70*/ 	.word	0x00000006
        /*0f74*/ 	.word	0x00000000
        /*0f78*/ 	.short	0x010a
        /*0f7a*/ 	.byte	0x3f
	.zero		1


	//   ....[235]....
        /*0f7c*/ 	.word	0x00008830
        /*0f80*/ 	.word	0x00000007
        /*0f84*/ 	.word	0x00000000
        /*0f88*/ 	.short	0x010a
        /*0f8a*/ 	.byte	0x3f
	.zero		1


	//   ....[236]....
        /*0f8c*/ 	.word	0x00008880
        /*0f90*/ 	.word	0x00000006
        /*0f94*/ 	.word	0x00000000
        /*0f98*/ 	.short	0x010a
        /*0f9a*/ 	.byte	0x3f
	.zero		1


	//   ....[237]....
        /*0f9c*/ 	.word	0x000088d0
        /*0fa0*/ 	.word	0x00000007
        /*0fa4*/ 	.word	0x00000000
        /*0fa8*/ 	.short	0x010a
        /*0faa*/ 	.byte	0x3f
	.zero		1


	//   ....[238]....
        /*0fac*/ 	.word	0x00008920
        /*0fb0*/ 	.word	0x00000006
        /*0fb4*/ 	.word	0x00000000
        /*0fb8*/ 	.short	0x010a
        /*0fba*/ 	.byte	0x3f
	.zero		1


	//   ....[239]....
        /*0fbc*/ 	.word	0x00008970
        /*0fc0*/ 	.word	0x00000007
        /*0fc4*/ 	.word	0x00000000
        /*0fc8*/ 	.short	0x010a
        /*0fca*/ 	.byte	0x3f
	.zero		1


	//   ....[240]....
        /*0fcc*/ 	.word	0x000089c0
        /*0fd0*/ 	.word	0x00000006
        /*0fd4*/ 	.word	0x00000000
        /*0fd8*/ 	.short	0x010a
        /*0fda*/ 	.byte	0x3f
	.zero		1


	//   ....[241]....
        /*0fdc*/ 	.word	0x00008a10
        /*0fe0*/ 	.word	0x00000007
        /*0fe4*/ 	.word	0x00000000
        /*0fe8*/ 	.short	0x010a
        /*0fea*/ 	.byte	0x3f
	.zero		1


	//   ....[242]....
        /*0fec*/ 	.word	0x00008a60
        /*0ff0*/ 	.word	0x00000006
        /*0ff4*/ 	.word	0x00000000
        /*0ff8*/ 	.short	0x010a
        /*0ffa*/ 	.byte	0x3f
	.zero		1


	//   ....[243]....
        /*0ffc*/ 	.word	0x00008ab0
        /*1000*/ 	.word	0x00000007
        /*1004*/ 	.word	0x00000000
        /*1008*/ 	.short	0x010a
        /*100a*/ 	.byte	0x3f
	.zero		1


	//   ....[244]....
        /*100c*/ 	.word	0x00008b00
        /*1010*/ 	.word	0x00000006
        /*1014*/ 	.word	0x00000000
        /*1018*/ 	.short	0x010a
        /*101a*/ 	.byte	0x3f
	.zero		1


	//   ....[245]....
        /*101c*/ 	.word	0x00008b50
        /*1020*/ 	.word	0x00000007
        /*1024*/ 	.word	0x00000000
        /*1028*/ 	.short	0x010a
        /*102a*/ 	.byte	0x3f
	.zero		1


	//----- nvinfo : EIATTR_NUM_MBARRIERS
	.align		4
.L_37:
        /*102c*/ 	.byte	0x03, 0x38
        /*102e*/ 	.short	0x0076


	//----- nvinfo : EIATTR_EXIT_INSTR_OFFSETS
	.align		4
        /*1030*/ 	.byte	0x04, 0x1c
        /*1032*/ 	.short	(.L_39 - .L_38)


	//   ....[0]....
.L_38:
        /*1034*/ 	.word	0x00001aa0


	//   ....[1]....
        /*1038*/ 	.word	0x00001b00


	//   ....[2]....
        /*103c*/ 	.word	0x00004a30


	//   ....[3]....
        /*1040*/ 	.word	0x00004a60


	//   ....[4]....
        /*1044*/ 	.word	0x000077a0


	//----- nvinfo : EIATTR_MAX_THREADS
	.align		4
.L_39:
        /*1048*/ 	.byte	0x04, 0x05
        /*104a*/ 	.short	(.L_41 - .L_40)
.L_40:
        /*104c*/ 	.word	0x00000180
        /*1050*/ 	.word	0x00000001
        /*1054*/ 	.word	0x00000001


	//----- nvinfo : EIATTR_CRS_STACK_SIZE
	.align		4
.L_41:
        /*1058*/ 	.byte	0x04, 0x1e
        /*105a*/ 	.short	(.L_43 - .L_42)
.L_42:
        /*105c*/ 	.word	0x00000000


	//----- nvinfo : EIATTR_CBANK_PARAM_SIZE
	.align		4
.L_43:
        /*1060*/ 	.byte	0x03, 0x19
        /*1062*/ 	.short	0x0470


	//----- nvinfo : EIATTR_PARAM_CBANK
	.align		4
        /*1064*/ 	.byte	0x04, 0x0a
        /*1066*/ 	.short	(.L_45 - .L_44)
	.align		4
.L_44:
        /*1068*/ 	.word	index@(.nv.constant0._ZN7cutlass13device_kernelINS_4gemm6kernel13GemmUniversalIN4cute5tupleIJiiiiEEENS1_10collective13CollectiveMmaINS1_34MainloopSm90TmaGmmaWarpSpecializedILi56ENS5_IJNS4_1CILi8EEENSA_ILi1EEESC_EEENS1_32KernelTmaWarpSpecializedPingpongEEENS5_IJNSA_ILi64EEESG_NSA_ILi32EEEEEEaNS5_IJlSC_lEEEaSJ_NS4_8TiledMMAINS4_8MMA_AtomIJNS4_4SM904GMMA26MMA_64x64x32_S32S8S8_SS_TNEEEENS4_6LayoutINS5_IJSC_SC_SC_EEENS5_IJNSA_ILi0EEESS_SS_EEEEENS5_IJNS4_10UnderscoreESV_SV_EEEEENS4_13SM90_TMA_LOADENS4_14ComposedLayoutINS4_7SwizzleILi1ELi4ELi3EEENS4_18smem_ptr_flag_bitsILi8EEENSQ_INS5_IJSB_SH_EEENS5_IJSH_SC_EEEEEEEvNS4_8identityENS4_23SM90_TMA_LOAD_MULTICASTES17_vS18_EENS_8epilogue10collective6detail29Sm90TmaWarpSpecializedAdapterINS1C_15DefaultEpilogueIaSJ_SJ_NS1B_6thread17LinearCombinationIaLi1EiiLNS1G_9ScaleType4KindE0ELNS_15FloatRoundStyleE2EaEENS1_15EpilogueDefaultEEEEEvvEEEEvNT_6ParamsE)
        /*106c*/ 	.short	0x0210
        /*106e*/ 	.short	0x0470


	//----- nvinfo : EIATTR_SW_WAR
	.align		4
.L_45:
        /*1070*/ 	.byte	0x04, 0x36
        /*1072*/ 	.short	(.L_47 - .L_46)
.L_46:
        /*1074*/ 	.word	0x00000008
.L_47:


//--------------------- .nv.callgraph             --------------------------
	.section	.nv.callgraph,"",@"SHT_CUDA_CALLGRAPH"
	.align	4
	.sectionentsize	8
	.align		4
        /*0000*/ 	.word	0x00000000
	.align		4
        /*0004*/ 	.word	0xffffffff
	.align		4
        /*0008*/ 	.word	index@(_ZN7cutlass13device_kernelINS_4gemm6kernel13GemmUniversalIN4cute5tupleIJiiiiEEENS1_10collective13CollectiveMmaINS1_34MainloopSm90TmaGmmaWarpSpecializedILi56ENS5_IJNS4_1CILi8EEENSA_ILi1EEESC_EEENS1_32KernelTmaWarpSpecializedPingpongEEENS5_IJNSA_ILi64EEESG_NSA_ILi32EEEEEEaNS5_IJlSC_lEEEaSJ_NS4_8TiledMMAINS4_8MMA_AtomIJNS4_4SM904GMMA26MMA_64x64x32_S32S8S8_SS_TNEEEENS4_6LayoutINS5_IJSC_SC_SC_EEENS5_IJNSA_ILi0EEESS_SS_EEEEENS5_IJNS4_10UnderscoreESV_SV_EEEEENS4_13SM90_TMA_LOADENS4_14ComposedLayoutINS4_7SwizzleILi1ELi4ELi3EEENS4_18smem_ptr_flag_bitsILi8EEENSQ_INS5_IJSB_SH_EEENS5_IJSH_SC_EEEEEEEvNS4_8identityENS4_23SM90_TMA_LOAD_MULTICASTES17_vS18_EENS_8epilogue10collective6detail29Sm90TmaWarpSpecializedAdapterINS1C_15DefaultEpilogueIaSJ_SJ_NS1B_6thread17LinearCombinationIaLi1EiiLNS1G_9ScaleType4KindE0ELNS_15FloatRoundStyleE2EaEENS1_15EpilogueDefaultEEEEEvvEEEEvNT_6ParamsE)
	.align		4
        /*000c*/ 	.word	index@(__assertfail)
	.align		4
        /*0010*/ 	.word	0x00000000
	.align		4
        /*0014*/ 	.word	0xfffffffe
	.align		4
        /*0018*/ 	.word	0x00000000
	.align		4
        /*001c*/ 	.word	0xfffffffd
	.align		4
        /*0020*/ 	.word	0x00000000
	.align		4
        /*0024*/ 	.word	0xfffffffc


//--------------------- .nv.constant4             --------------------------
	.section	.nv.constant4,"a",@progbits
	.align	8
	.align		8
.nv.constant4:
        /*0000*/ 	.dword	__assertfail
	.align		8
        /*0008*/ 	.dword	__unnamed_1
	.align		8
        /*0010*/ 	.dword	_ZN40_INTERNAL_8fb0679c_4_k_cu_3e2137dc_176494cuda3std3__45__cpo5beginE
	.align		8
        /*0018*/ 	.dword	_ZN40_INTERNAL_8fb0679c_4_k_cu_3e2137dc_176494cuda3std3__45__cpo3endE
	.align		8
        /*0020*/ 	.dword	_ZN40_INTERNAL_8fb0679c_4_k_cu_3e2137dc_176494cuda3std3__45__cpo6cbeginE
	.align		8
        /*0028*/ 	.dword	_ZN40_INTERNAL_8fb0679c_4_k_cu_3e2137dc_176494cuda3std3__45__cpo4cendE
	.align		8
        /*0030*/ 	.dword	_ZN40_INTERNAL_8fb0679c_4_k_cu_3e2137dc_176494cuda3std3__442_GLOBAL__N__8fb0679c_4_k_cu_3e2137dc_176496ignoreE
	.align		8
        /*0038*/ 	.dword	_ZN40_INTERNAL_8fb0679c_4_k_cu_3e2137dc_176494cuda3std3__419piecewise_constructE
	.align		8
        /*0040*/ 	.dword	_ZN40_INTERNAL_8fb0679c_4_k_cu_3e2137dc_176494cuda3std3__48in_placeE
	.align		8
        /*0048*/ 	.dword	_ZN40_INTERNAL_8fb0679c_4_k_cu_3e2137dc_176494cuda3std6ranges3__45__cpo4swapE
	.align		8
        /*0050*/ 	.dword	_ZN40_INTERNAL_8fb0679c_4_k_cu_3e2137dc_176494cuda3std6ranges3__45__cpo9iter_moveE
	.align		8
        /*0058*/ 	.dword	_ZN40_INTERNAL_8fb0679c_4_k_cu_3e2137dc_176494cute7productE
	.align		8
        /*0060*/ 	.dword	_ZN40_INTERNAL_8fb0679c_4_k_cu_3e2137dc_176494cute1_E
	.align		8
        /*0068*/ 	.dword	$str$22
	.align		8
        /*0070*/ 	.dword	$str$23


//--------------------- .text._ZN7cutlass13device_kernelINS_4gemm6kernel13GemmUniversalIN4cute5tupleIJiiiiEEENS1_10collective13CollectiveMmaINS1_34MainloopSm90TmaGmmaWarpSpecializedILi56ENS5_IJNS4_1CILi8EEENSA_ILi1EEESC_EEENS1_32KernelTmaWarpSpecializedPingpongEEENS5_IJNSA_ILi64EEESG_NSA_ILi32EEEEEEaNS5_IJlSC_lEEEaSJ_NS4_8TiledMMAINS4_8MMA_AtomIJNS4_4SM904GMMA26MMA_64x64x32_S32S8S8_SS_TNEEEENS4_6LayoutINS5_IJSC_SC_SC_EEENS5_IJNSA_ILi0EEESS_SS_EEEEENS5_IJNS4_10UnderscoreESV_SV_EEEEENS4_13SM90_TMA_LOADENS4_14ComposedLayoutINS4_7SwizzleILi1ELi4ELi3EEENS4_18smem_ptr_flag_bitsILi8EEENSQ_INS5_IJSB_SH_EEENS5_IJSH_SC_EEEEEEEvNS4_8identityENS4_23SM90_TMA_LOAD_MULTICASTES17_vS18_EENS_8epilogue10collective6detail29Sm90TmaWarpSpecializedAdapterINS1C_15DefaultEpilogueIaSJ_SJ_NS1B_6thread17LinearCombinationIaLi1EiiLNS1G_9ScaleType4KindE0ELNS_15FloatRoundStyleE2EaEENS1_15EpilogueDefaultEEEEEvvEEEEvNT_6ParamsE --------------------------
	.section	.text._ZN7cutlass13device_kernelINS_4gemm6kernel13GemmUniversalIN4cute5tupleIJiiiiEEENS1_10collective13CollectiveMmaINS1_34MainloopSm90TmaGmmaWarpSpecializedILi56ENS5_IJNS4_1CILi8EEENSA_ILi1EEESC_EEENS1_32KernelTmaWarpSpecializedPingpongEEENS5_IJNSA_ILi64EEESG_NSA_ILi32EEEEEEaNS5_IJlSC_lEEEaSJ_NS4_8TiledMMAINS4_8MMA_AtomIJNS4_4SM904GMMA26MMA_64x64x32_S32S8S8_SS_TNEEEENS4_6LayoutINS5_IJSC_SC_SC_EEENS5_IJNSA_ILi0EEESS_SS_EEEEENS5_IJNS4_10UnderscoreESV_SV_EEEEENS4_13SM90_TMA_LOADENS4_14ComposedLayoutINS4_7SwizzleILi1ELi4ELi3EEENS4_18smem_ptr_flag_bitsILi8EEENSQ_INS5_IJSB_SH_EEENS5_IJSH_SC_EEEEEEEvNS4_8identityENS4_23SM90_TMA_LOAD_MULTICASTES17_vS18_EENS_8epilogue10collective6detail29Sm90TmaWarpSpecializedAdapterINS1C_15DefaultEpilogueIaSJ_SJ_NS1B_6thread17LinearCombinationIaLi1EiiLNS1G_9ScaleType4KindE0ELNS_15FloatRoundStyleE2EaEENS1_15EpilogueDefaultEEEEEvvEEEEvNT_6ParamsE,"ax",@progbits
	.align	128
.text._ZN7cutlass13device_kernelINS_4gemm6kernel13GemmUniversalIN4cute5tupleIJiiiiEEENS1_10collective13CollectiveMmaINS1_34MainloopSm90TmaGmmaWarpSpecializedILi56ENS5_IJNS4_1CILi8EEENSA_ILi1EEESC_EEENS1_32KernelTmaWarpSpecializedPingpongEEENS5_IJNSA_ILi64EEESG_NSA_ILi32EEEEEEaNS5_IJlSC_lEEEaSJ_NS4_8TiledMMAINS4_8MMA_AtomIJNS4_4SM904GMMA26MMA_64x64x32_S32S8S8_SS_TNEEEENS4_6LayoutINS5_IJSC_SC_SC_EEENS5_IJNSA_ILi0EEESS_SS_EEEEENS5_IJNS4_10UnderscoreESV_SV_EEEEENS4_13SM90_TMA_LOADENS4_14ComposedLayoutINS4_7SwizzleILi1ELi4ELi3EEENS4_18smem_ptr_flag_bitsILi8EEENSQ_INS5_IJSB_SH_EEENS5_IJSH_SC_EEEEEEEvNS4_8identityENS4_23SM90_TMA_LOAD_MULTICASTES17_vS18_EENS_8epilogue10collective6detail29Sm90TmaWarpSpecializedAdapterINS1C_15DefaultEpilogueIaSJ_SJ_NS1B_6thread17LinearCombinationIaLi1EiiLNS1G_9ScaleType4KindE0ELNS_15FloatRoundStyleE2EaEENS1_15EpilogueDefaultEEEEEvvEEEEvNT_6ParamsE:
        .type           _ZN7cutlass13device_kernelINS_4gemm6kernel13GemmUniversalIN4cute5tupleIJiiiiEEENS1_10collective13CollectiveMmaINS1_34MainloopSm90TmaGmmaWarpSpecializedILi56ENS5_IJNS4_1CILi8EEENSA_ILi1EEESC_EEENS1_32KernelTmaWarpSpecializedPingpongEEENS5_IJNSA_ILi64EEESG_NSA_ILi32EEEEEEaNS5_IJlSC_lEEEaSJ_NS4_8TiledMMAINS4_8MMA_AtomIJNS4_4SM904GMMA26MMA_64x64x32_S32S8S8_SS_TNEEEENS4_6LayoutINS5_IJSC_SC_SC_EEENS5_IJNSA_ILi0EEESS_SS_EEEEENS5_IJNS4_10UnderscoreESV_SV_EEEEENS4_13SM90_TMA_LOADENS4_14ComposedLayoutINS4_7SwizzleILi1ELi4ELi3EEENS4_18smem_ptr_flag_bitsILi8EEENSQ_INS5_IJSB_SH_EEENS5_IJSH_SC_EEEEEEEvNS4_8identityENS4_23SM90_TMA_LOAD_MULTICASTES17_vS18_EENS_8epilogue10collective6detail29Sm90TmaWarpSpecializedAdapterINS1C_15DefaultEpilogueIaSJ_SJ_NS1B_6thread17LinearCombinationIaLi1EiiLNS1G_9ScaleType4KindE0ELNS_15FloatRoundStyleE2EaEENS1_15EpilogueDefaultEEEEEvvEEEEvNT_6ParamsE,@function
        .size           _ZN7cutlass13device_kernelINS_4gemm6kernel13GemmUniversalIN4cute5tupleIJiiiiEEENS1_10collective13CollectiveMmaINS1_34MainloopSm90TmaGmmaWarpSpecializedILi56ENS5_IJNS4_1CILi8EEENSA_ILi1EEESC_EEENS1_32KernelTmaWarpSpecializedPingpongEEENS5_IJNSA_ILi64EEESG_NSA_ILi32EEEEEEaNS5_IJlSC_lEEEaSJ_NS4_8TiledMMAINS4_8MMA_AtomIJNS4_4SM904GMMA26MMA_64x64x32_S32S8S8_SS_TNEEEENS4_6LayoutINS5_IJSC_SC_SC_EEENS5_IJNSA_ILi0EEESS_SS_EEEEENS5_IJNS4_10UnderscoreESV_SV_EEEEENS4_13SM90_TMA_LOADENS4_14ComposedLayoutINS4_7SwizzleILi1ELi4ELi3EEENS4_18smem_ptr_flag_bitsILi8EEENSQ_INS5_IJSB_SH_EEENS5_IJSH_SC_EEEEEEEvNS4_8identityENS4_23SM90_TMA_LOAD_MULTICASTES17_vS18_EENS_8epilogue10collective6detail29Sm90TmaWarpSpecializedAdapterINS1C_15DefaultEpilogueIaSJ_SJ_NS1B_6thread17LinearCombinationIaLi1EiiLNS1G_9ScaleType4KindE0ELNS_15FloatRoundStyleE2EaEENS1_15EpilogueDefaultEEEEEvvEEEEvNT_6ParamsE,(.L_x_246 - _ZN7cutlass13device_kernelINS_4gemm6kernel13GemmUniversalIN4cute5tupleIJiiiiEEENS1_10collective13CollectiveMmaINS1_34MainloopSm90TmaGmmaWarpSpecializedILi56ENS5_IJNS4_1CILi8EEENSA_ILi1EEESC_EEENS1_32KernelTmaWarpSpecializedPingpongEEENS5_IJNSA_ILi64EEESG_NSA_ILi32EEEEEEaNS5_IJlSC_lEEEaSJ_NS4_8TiledMMAINS4_8MMA_AtomIJNS4_4SM904GMMA26MMA_64x64x32_S32S8S8_SS_TNEEEENS4_6LayoutINS5_IJSC_SC_SC_EEENS5_IJNSA_ILi0EEESS_SS_EEEEENS5_IJNS4_10UnderscoreESV_SV_EEEEENS4_13SM90_TMA_LOADENS4_14ComposedLayoutINS4_7SwizzleILi1ELi4ELi3EEENS4_18smem_ptr_flag_bitsILi8EEENSQ_INS5_IJSB_SH_EEENS5_IJSH_SC_EEEEEEEvNS4_8identityENS4_23SM90_TMA_LOAD_MULTICASTES17_vS18_EENS_8epilogue10collective6detail29Sm90TmaWarpSpecializedAdapterINS1C_15DefaultEpilogueIaSJ_SJ_NS1B_6thread17LinearCombinationIaLi1EiiLNS1G_9ScaleType4KindE0ELNS_15FloatRoundStyleE2EaEENS1_15EpilogueDefaultEEEEEvvEEEEvNT_6ParamsE)
        .other          _ZN7cutlass13device_kernelINS_4gemm6kernel13GemmUniversalIN4cute5tupleIJiiiiEEENS1_10collective13CollectiveMmaINS1_34MainloopSm90TmaGmmaWarpSpecializedILi56ENS5_IJNS4_1CILi8EEENSA_ILi1EEESC_EEENS1_32KernelTmaWarpSpecializedPingpongEEENS5_IJNSA_ILi64EEESG_NSA_ILi32EEEEEEaNS5_IJlSC_lEEEaSJ_NS4_8TiledMMAINS4_8MMA_AtomIJNS4_4SM904GMMA26MMA_64x64x32_S32S8S8_SS_TNEEEENS4_6LayoutINS5_IJSC_SC_SC_EEENS5_IJNSA_ILi0EEESS_SS_EEEEENS5_IJNS4_10UnderscoreESV_SV_EEEEENS4_13SM90_TMA_LOADENS4_14ComposedLayoutINS4_7SwizzleILi1ELi4ELi3EEENS4_18smem_ptr_flag_bitsILi8EEENSQ_INS5_IJSB_SH_EEENS5_IJSH_SC_EEEEEEEvNS4_8identityENS4_23SM90_TMA_LOAD_MULTICASTES17_vS18_EENS_8epilogue10collective6detail29Sm90TmaWarpSpecializedAdapterINS1C_15DefaultEpilogueIaSJ_SJ_NS1B_6thread17LinearCombinationIaLi1EiiLNS1G_9ScaleType4KindE0ELNS_15FloatRoundStyleE2EaEENS1_15EpilogueDefaultEEEEEvvEEEEvNT_6ParamsE,@"STO_CUDA_ENTRY STV_DEFAULT"
_ZN7cutlass13device_kernelINS_4gemm6kernel13GemmUniversalIN4cute5tupleIJiiiiEEENS1_10collective13CollectiveMmaINS1_34MainloopSm90TmaGmmaWarpSpecializedILi56ENS5_IJNS4_1CILi8EEENSA_ILi1EEESC_EEENS1_32KernelTmaWarpSpecializedPingpongEEENS5_IJNSA_ILi64EEESG_NSA_ILi32EEEEEEaNS5_IJlSC_lEEEaSJ_NS4_8TiledMMAINS4_8MMA_AtomIJNS4_4SM904GMMA26MMA_64x64x32_S32S8S8_SS_TNEEEENS4_6LayoutINS5_IJSC_SC_SC_EEENS5_IJNSA_ILi0EEESS_SS_EEEEENS5_IJNS4_10UnderscoreESV_SV_EEEEENS4_13SM90_TMA_LOADENS4_14ComposedLayoutINS4_7SwizzleILi1ELi4ELi3EEENS4_18smem_ptr_flag_bitsILi8EEENSQ_INS5_IJSB_SH_EEENS5_IJSH_SC_EEEEEEEvNS4_8identityENS4_23SM90_TMA_LOAD_MULTICASTES17_vS18_EENS_8epilogue10collective6detail29Sm90TmaWarpSpecializedAdapterINS1C_15DefaultEpilogueIaSJ_SJ_NS1B_6thread17LinearCombinationIaLi1EiiLNS1G_9ScaleType4KindE0ELNS_15FloatRoundStyleE2EaEENS1_15EpilogueDefaultEEEEEvvEEEEvNT_6ParamsE:
[----:B------:R-:W0:Y:S02]  /*0000*/  LDC R1, c[0x0][0x28] ;  /* 0x00000a00ff017b82 */ /* 0x000e240000000800 */
[----:B0-----:R-:W-:Y:S01]  /*0010*/  VIADD R1, R1, 0xfffffff8 ;  /* 0xfffffff801017836 */ /* 0x001fe20000000000 */
[----:B------:R-:W0:Y:S01]  /*0020*/  S2R R4, SR_TID.X ;  /* 0x0000000000047919 */ /* 0x000e220000002100 */
[----:B------:R-:W-:Y:S01]  /*0030*/  ELECT P0, URZ, PT ;  /* 0x00000000003f782f */ /* 0x000fe20003800000 */
[----:B------:R-:W-:Y:S01]  /*0040*/  BSSY B0, `(.L_x_0) ;  /* 0x000000f000007945 */ /* 0x000fe20003800000 */
[--C-:B0-----:R-:W-:Y:S02]  /*0050*/  SHF.R.U32.HI R0, RZ, 0x5, R4.reuse ;  /* 0x00000005ff007819 */ /* 0x101fe40000011604 */
[----:B------:R-:W-:-:S03]  /*0060*/  SHF.R.U32.HI R7, RZ, 0x7, R4 ;  /* 0x00000007ff077819 */ /* 0x000fc60000011604 */
[----:B------:R-:W0:Y:S04]  /*0070*/  SHFL.IDX PT, R2, R0, RZ, 0x1f ;  /* 0x00001fff00027589 */ /* 0x000e2800000e0000 */
[----:B------:R1:W2:Y:S01]  /*0080*/  SHFL.IDX PT, R10, R7, RZ, 0x1f ;  /* 0x00001fff070a7589 */ /* 0x0002a200000e0000 */
[----:B0-----:R-:W-:-:S13]  /*0090*/  ISETP.NE.OR P0, PT, R2, RZ, !P0 ;  /* 0x000000ff0200720c */ /* 0x001fda0004705670 */
[----:B-12---:R-:W-:Y:S05]  /*00a0*/  @P0 BRA `(.L_x_1) ;  /* 0x0000000000200947 */ /* 0x006fea0003800000 */
[----:B------:R-:W-:Y:S02]  /*00b0*/  ULDC.64 UR4, c[0x0][0x198] ;  /* 0x0000660000047ab9 */ /* 0x000fe40000000a00 */
[----:B------:R-:W-:Y:S02]  /*00c0*/  UIADD3 UR6, UP0, UR4, 0xf0, URZ ;  /* 0x000000f004067890 */ /* 0x000fe4000ff1e03f */
[----:B------:R-:W-:Y:S02]  /*00d0*/  UIADD3 UR4, UP1, UR4, 0x1f0, URZ ;  /* 0x000001f004047890 */ /* 0x000fe4000ff3e03f */
[----:B------:R-:W-:Y:S02]  /*00e0*/  UIADD3.X UR7, URZ, UR5, URZ, UP0, !UPT ;  /* 0x000000053f077290 */ /* 0x000fe400087fe43f */
[----:B------:R-:W-:-:S07]  /*00f0*/  UIADD3.X UR5, URZ, UR5, URZ, UP1, !UPT ;  /* 0x000000053f057290 */ /* 0x000fce0008ffe43f */
[----:B------:R0:W-:Y:S02]  /*0100*/  UTMACCTL.PF [UR6] ;  /* 0x00000000060079b9 */ /* 0x0001e40008040000 */
[----:B------:R0:W-:Y:S02]  /*0110*/  UTMACCTL.PF [UR4] ;  /* 0x00000000040079b9 */ /* 0x0001e40008040000 */
[----:B0-----:R-:W-:Y:S01]  /*0120*/  NOP ;  /* 0x0000000000007918 */ /* 0x001fe20000000000 */
.L_x_1:
[----:B------:R-:W-:Y:S05]  /*0130*/  BSYNC B0 ;  /* 0x0000000000007941 */ /* 0x000fea0003800000 */
.L_x_0:
[----:B------:R-:W0:Y:S01]  /*0140*/  SHFL.IDX PT, R9, R0, RZ, 0x1f ;  /* 0x00001fff00097589 */ /* 0x000e2200000e0000 */
[----:B------:R-:W-:-:S04]  /*0150*/  SHF.R.S32.HI R3, RZ, 0x1f, R4 ;  /* 0x0000001fff037819 */ /* 0x000fc80000011404 */
[----:B------:R-:W-:-:S04]  /*0160*/  LEA.HI R3, R3, R4, RZ, 0x7 ;  /* 0x0000000403037211 */ /* 0x000fc800078f38ff */
[----:B------:R-:W-:Y:S02]  /*0170*/  LOP3.LUT R3, R3, 0xffffff80, RZ, 0xc0, !PT ;  /* 0xffffff8003037812 */ /* 0x000fe400078ec0ff */
[----:B0-----:R-:W-:-:S13]  /*0180*/  ISETP.NE.AND P0, PT, R9, RZ, PT ;  /* 0x000000ff0900720c */ /* 0x001fda0003f05270 */
[----:B------:R-:W-:Y:S05]  /*0190*/  @P0 BRA `(.L_x_2) ;  /* 0x0000000800040947 */ /* 0x000fea0003800000 */
[----:B------:R-:W-:Y:S01]  /*01a0*/  ELECT P0, URZ, PT ;  /* 0x00000000003f782f */ /* 0x000fe20003800000 */
[----:B------:R-:W-:-:S12]  /*01b0*/  BSSY B0, `(.L_x_2) ;  /* 0x000007f000007945 */ /* 0x000fd80003800000 */
[----:B------:R-:W-:Y:S05]  /*01c0*/  @!P0 BRA `(.L_x_3) ;  /* 0x0000000400f48947 */ /* 0x000fea0003800000 */
[----:B------:R-:W0:Y:S01]  /*01d0*/  S2UR UR8, SR_CgaCtaId ;  /* 0x00000000000879c3 */ /* 0x000e220000008800 */
[----:B------:R-:W-:Y:S01]  /*01e0*/  UMOV UR4, 0x400 ;  /* 0x0000040000047882 */ /* 0x000fe20000000000 */
[----:B------:R-:W-:Y:S01]  /*01f0*/  UMOV UR5, 0x1 ;  /* 0x0000000100057882 */ /* 0x000fe20000000000 */
[----:B------:R-:W-:Y:S02]  /*0200*/  UMOV UR6, 0x8 ;  /* 0x0000000800067882 */ /* 0x000fe40000000000 */
[----:B------:R-:W-:-:S04]  /*0210*/  UIADD3 UR6, -UR6, 0x100000, URZ ;  /* 0x0010000006067890 */ /* 0x000fc8000fffe13f */
[----:B------:R-:W-:Y:S02]  /*0220*/  USHF.L.U32 UR7, UR6, 0xb, URZ ;  /* 0x0000000b06077899 */ /* 0x000fe4000800063f */
[----:B------:R-:W-:Y:S02]  /*0230*/  USHF.L.U32 UR6, UR6, 0x1, URZ ;  /* 0x0000000106067899 */ /* 0x000fe4000800063f */
[----:B0-----:R-:W-:Y:S02]  /*0240*/  ULEA UR8, UR8, UR4, 0x18 ;  /* 0x0000000408087291 */ /* 0x001fe4000f8ec03f */
[----:B------:R-:W-:-:S04]  /*0250*/  UIADD3 UR4, -UR5, 0x100000, URZ ;  /* 0x0010000005047890 */ /* 0x000fc8000fffe13f */
[----:B------:R-:W-:Y:S02]  /*0260*/  USHF.L.U32 UR5, UR4, 0xb, URZ ;  /* 0x0000000b04057899 */ /* 0x000fe4000800063f */
[----:B------:R-:W-:Y:S01]  /*0270*/  USHF.L.U32 UR4, UR4, 0x1, URZ ;  /* 0x0000000104047899 */ /* 0x000fe2000800063f */
[----:B------:R-:W0:Y:S11]  /*0280*/  FENCE.VIEW.ASYNC.S ;  /* 0x00000000000073c6 */ /* 0x000e360000000000 */
[----:B0-----:R0:W1:Y:S01]  /*0290*/  SYNCS.EXCH.64 URZ, [UR8], UR4 ;  /* 0x00000004083f75b2 */ /* 0x0010620008000100 */
[----:B------:R0:W2:Y:S01]  /*02a0*/  SYNCS.EXCH.64 URZ, [UR8+0x1c0], UR6 ;  /* 0x0001c006083f75b2 */ /* 0x0000a20008000100 */
[----:B------:R0:W3:Y:S01]  /*02b0*/  SYNCS.EXCH.64 URZ, [UR8+0x8], UR4 ;  /* 0x00000804083f75b2 */ /* 0x0000e20008000100 */
[----:B------:R0:W4:Y:S01]  /*02c0*/  SYNCS.EXCH.64 URZ, [UR8+0x1c8], UR6 ;  /* 0x0001c806083f75b2 */ /* 0x0001220008000100 */
[----:B------:R0:W0:Y:S01]  /*02d0*/  SYNCS.EXCH.64 URZ, [UR8+0x10], UR4 ;  /* 0x00001004083f75b2 */ /* 0x0000220008000100 */
        /* <DEDUP_REMOVED lines=107> */
[----:B-1234-:R-:W-:Y:S01]  /*0990*/  NOP ;  /* 0x0000000000007918 */ /* 0x01efe20000000000 */
.L_x_3:
[----:B0-----:R-:W-:Y:S05]  /*09a0*/  BSYNC B0 ;  /* 0x0000000000007941 */ /* 0x001fea0003800000 */
.L_x_2:
[----:B------:R-:W0:Y:S01]  /*09b0*/  S2UR UR12, SR_CTAID.X ;  /* 0x00000000000c79c3 */ /* 0x000e220000002500 */
[----:B------:R-:W1:Y:S01]  /*09c0*/  SHFL.IDX PT, R16, R0, RZ, 0x1f ;  /* 0x00001fff00107589 */ /* 0x000e6200000e0000 */
[----:B------:R-:W-:Y:S01]  /*09d0*/  IMAD.IADD R5, R4, 0x1, -R3 ;  /* 0x0000000104057824 */ /* 0x000fe200078e0a03 */
[----:B------:R-:W-:Y:S02]  /*09e0*/  SHF.R.S32.HI R14, RZ, 0x1f, R9 ;  /* 0x0000001fff0e7819 */ /* 0x000fe40000011409 */
[----:B------:R-:W-:Y:S01]  /*09f0*/  ELECT P0, URZ, PT ;  /* 0x00000000003f782f */ /* 0x000fe20003800000 */
[----:B------:R0:W2:Y:S01]  /*0a00*/  SHFL.IDX PT, R13, R0, RZ, 0x1f ;  /* 0x00001fff000d7589 */ /* 0x0000a200000e0000 */
[----:B------:R-:W-:Y:S02]  /*0a10*/  ELECT P1, URZ, PT ;  /* 0x00000000003f782f */ /* 0x000fe40003820000 */
[----:B------:R-:W-:Y:S01]  /*0a20*/  SHF.R.S32.HI R8, RZ, 0x1f, R5 ;  /* 0x0000001fff087819 */ /* 0x000fe20000011405 */
[----:B------:R-:W-:Y:S01]  /*0a30*/  ULDC UR4, c[0x0][0x150] ;  /* 0x0000540000047ab9 */ /* 0x000fe20000000800 */
[----:B------:R-:W3:Y:S01]  /*0a40*/  S2R R6, SR_CTAID.Y ;  /* 0x0000000000067919 */ /* 0x000ee20000002600 */
[----:B------:R-:W-:Y:S01]  /*0a50*/  LEA.HI R14, R14, R9, RZ, 0x2 ;  /* 0x000000090e0e7211 */ /* 0x000fe200078f10ff */
[----:B------:R-:W4:Y:S01]  /*0a60*/  LDC R15, c[0x0][0x140] ;  /* 0x00005000ff0f7b82 */ /* 0x000f220000000800 */
[----:B------:R-:W-:Y:S01]  /*0a70*/  LEA.HI R3, R8, R5, RZ, 0x3 ;  /* 0x0000000508037211 */ /* 0x000fe200078f18ff */
[----:B------:R-:W-:Y:S01]  /*0a80*/  UMOV UR11, 0x80 ;  /* 0x00000080000b7882 */ /* 0x000fe20000000000 */
[----:B------:R-:W-:Y:S01]  /*0a90*/  LOP3.LUT R14, R14, 0x3ffffffc, RZ, 0xc0, !PT ;  /* 0x3ffffffc0e0e7812 */ /* 0x000fe200078ec0ff */
[----:B------:R-:W-:Y:S01]  /*0aa0*/  NOP ;  /* 0x0000000000007918 */ /* 0x000fe20000000000 */
[--C-:B------:R-:W-:Y:S01]  /*0ab0*/  SHF.R.S32.HI R11, RZ, 0x3, R3.reuse ;  /* 0x00000003ff0b7819 */ /* 0x100fe20000011403 */
[----:B------:R-:W-:Y:S01]  /*0ac0*/  NOP ;  /* 0x0000000000007918 */ /* 0x000fe20000000000 */
[----:B------:R-:W-:Y:S01]  /*0ad0*/  SHF.R.S32.HI R12, RZ, 0x1f, R3 ;  /* 0x0000001fff0c7819 */ /* 0x000fe20000011403 */
[----:B------:R-:W-:Y:S01]  /*0ae0*/  IMAD.IADD R9, R9, 0x1, -R14 ;  /* 0x0000000109097824 */ /* 0x000fe200078e0a0e */
[----:B------:R-:W-:Y:S01]  /*0af0*/  SHF.R.S32.HI R3, RZ, 0x1f, R2 ;  /* 0x0000001fff037819 */ /* 0x000fe20000011402 */
[----:B------:R-:W5:Y:S01]  /*0b00*/  LDC R21, c[0x0][0x148] ;  /* 0x00005200ff157b82 */ /* 0x000f620000000800 */
[----:B------:R-:W-:Y:S01]  /*0b10*/  LEA.HI R12, R12, R11, RZ, 0x2 ;  /* 0x0000000b0c0c7211 */ /* 0x000fe200078f10ff */
[----:B------:R-:W-:Y:S01]  /*0b20*/  VIADD R36, R10, 0xffffffff ;  /* 0xffffffff0a247836 */ /* 0x000fe20000000000 */
[----:B0-----:R-:W-:Y:S01]  /*0b30*/  I2FP.F32.U32 R0, UR12 ;  /* 0x0000000c00007c45 */ /* 0x001fe20008201000 */
[----:B------:R-:W-:Y:S01]  /*0b40*/  IMAD.MOV.U32 R57, RZ, RZ, 0x1 ;  /* 0x00000001ff397424 */ /* 0x000fe200078e00ff */
[----:B------:R-:W-:-:S02]  /*0b50*/  LOP3.LUT R12, R12, 0xfffffffc, RZ, 0xc0, !PT ;  /* 0xfffffffc0c0c7812 */ /* 0x000fc400078ec0ff */
[----:B-1----:R-:W-:Y:S01]  /*0b60*/  ISETP.NE.OR P0, PT, R16, RZ, !P0 ;  /* 0x000000ff1000720c */ /* 0x002fe20004705670 */
[----:B------:R-:W-:Y:S01]  /*0b70*/  FMUL R0, R0, UR4 ;  /* 0x0000000400007c20 */ /* 0x000fe20008400000 */
[----:B--2---:R-:W-:Y:S01]  /*0b80*/  ISETP.NE.OR P1, PT, R13, RZ, !P1 ;  /* 0x000000ff0d00720c */ /* 0x004fe20004f25670 */
[----:B------:R-:W-:Y:S01]  /*0b90*/  IMAD.IADD R12, R11, 0x1, -R12 ;  /* 0x000000010b0c7824 */ /* 0x000fe200078e0a0c */
[----:B------:R-:W-:Y:S01]  /*0ba0*/  LEA.HI R3, R3, R2, RZ, 0x2 ;  /* 0x0000000203037211 */ /* 0x000fe200078f10ff */
[----:B------:R-:W0:Y:S01]  /*0bb0*/  LDC R11, c[0x0][0x144] ;  /* 0x00005100ff0b7b82 */ /* 0x000e220000000800 */
[----:B------:R-:W-:Y:S01]  /*0bc0*/  ULDC UR4, c[0x0][0x154] ;  /* 0x0000550000047ab9 */ /* 0x000fe20000000800 */
[----:B------:R-:W-:Y:S01]  /*0bd0*/  IMAD R9, R9, 0x4, R12 ;  /* 0x0000000409097824 */ /* 0x000fe200078e020c */
[----:B------:R-:W1:Y:S01]  /*0be0*/  F2I.U32.TRUNC.NTZ R0, R0 ;  /* 0x0000000000007305 */ /* 0x000e62000020f000 */
[----:B------:R-:W-:Y:S01]  /*0bf0*/  LOP3.LUT R3, R3, 0xfffffffc, RZ, 0xc0, !PT ;  /* 0xfffffffc03037812 */ /* 0x000fe200078ec0ff */
[----:B------:R-:W2:Y:S01]  /*0c00*/  SHFL.IDX PT, R12, R7, RZ, 0x1f ;  /* 0x00001fff070c7589 */ /* 0x000ea200000e0000 */
[----:B------:R-:W-:Y:S01]  /*0c10*/  IMAD.SHL.U32 R56, R9, 0x4, RZ ;  /* 0x0000000409387824 */ /* 0x000fe200078e00ff */
[----:B----4-:R-:W-:Y:S01]  /*0c20*/  ISETP.EQ.U32.AND P2, PT, R15, 0x1, PT ;  /* 0x000000010f00780c */ /* 0x010fe20003f42070 */
[----:B------:R-:W-:Y:S01]  /*0c30*/  VOTEU.ALL UP0, P0 ;  /* 0x00000000003f7886 */ /* 0x000fe20000000000 */
[----:B------:R-:W-:Y:S01]  /*0c40*/  ISETP.GE.U32.AND P6, PT, R36, 0x2, PT ;  /* 0x000000022400780c */ /* 0x000fe20003fc6070 */
[----:B------:R-:W-:Y:S01]  /*0c50*/  VOTEU.ALL UP1, P1 ;  /* 0x00000000003f7886 */ /* 0x000fe20000820000 */
[----:B------:R-:W-:Y:S01]  /*0c60*/  LOP3.LUT R56, R9, 0xc, R56, 0x78, !PT ;  /* 0x0000000c09387812 */ /* 0x000fe200078e7838 */
[----:B------:R-:W-:Y:S01]  /*0c70*/  IMAD.IADD R9, R2, 0x1, -R3 ;  /* 0x0000000102097824 */ /* 0x000fe200078e0a03 */
[----:B------:R-:W4:Y:S01]  /*0c80*/  @!UP0 S2UR UR7, SR_CgaCtaId ;  /* 0x00000000000789c3 */ /* 0x000f220000008800 */
[----:B---3--:R-:W-:Y:S01]  /*0c90*/  I2FP.F32.U32 R2, R6 ;  /* 0x0000000600027245 */ /* 0x008fe20000201000 */
[----:B------:R-:W-:Y:S01]  /*0ca0*/  @!UP0 UMOV UR6, 0x400 ;  /* 0x0000040000068882 */ /* 0x000fe20000000000 */
[----:B------:R-:W-:Y:S01]  /*0cb0*/  SHF.R.S32.HI R3, RZ, 0x1f, R56 ;  /* 0x0000001fff037819 */ /* 0x000fe20000011438 */
[----:B------:R-:W-:Y:S01]  /*0cc0*/  @!UP1 UMOV UR9, 0x400 ;  /* 0x0000040000099882 */ /* 0x000fe20000000000 */
[----:B-1----:R-:W-:-:S02]  /*0cd0*/  IMAD.MOV R0, RZ, RZ, -R0 ;  /* 0x000000ffff007224 */ /* 0x002fc400078e0a00 */
[----:B------:R-:W-:Y:S01]  /*0ce0*/  FMUL R2, R2, UR4 ;  /* 0x0000000402027c20 */ /* 0x000fe20008400000 */
[----:B------:R-:W-:Y:S01]  /*0cf0*/  LEA.HI R3, R3, R56, RZ, 0x3 ;  /* 0x0000003803037211 */ /* 0x000fe200078f18ff */
[----:B------:R-:W1:Y:S01]  /*0d00*/  @!UP1 S2UR UR10, SR_CgaCtaId ;  /* 0x00000000000a99c3 */ /* 0x000e620000008800 */
[----:B------:R-:W-:Y:S01]  /*0d10*/  UMOV UR4, 0x20 ;  /* 0x0000002000047882 */ /* 0x000fe20000000000 */
[----:B------:R-:W-:Y:S01]  /*0d20*/  VOTEU.ALL UP2, P1 ;  /* 0x00000000003f7886 */ /* 0x000fe20000840000 */
[----:B0-----:R-:W-:Y:S01]  /*0d30*/  IMAD R20, R11, R0, UR12 ;  /* 0x0000000c0b147e24 */ /* 0x001fe2000f8e0200 */
[----:B------:R-:W-:Y:S01]  /*0d40*/  LOP3.LUT R11, R3, 0xfffffff8, RZ, 0xc0, !PT ;  /* 0xfffffff8030b7812 */ /* 0x000fe200078ec0ff */
[----:B------:R-:W0:Y:S01]  /*0d50*/  F2I.U32.TRUNC.NTZ R2, R2 ;  /* 0x0000000200027305 */ /* 0x000e22000020f000 */
[----:B------:R-:W-:-:S04]  /*0d60*/  @!UP0 UIADD3 UR4, -UR4, 0x100000, URZ ;  /* 0x0010000004048890 */ /* 0x000fc8000fffe13f */
[----:B------:R-:W-:Y:S02]  /*0d70*/  @!UP0 USHF.L.U32 UR5, UR4, 0xb, URZ ;  /* 0x0000000b04058899 */ /* 0x000fe4000800063f */
[----:B------:R-:W-:Y:S01]  /*0d80*/  @!UP0 USHF.L.U32 UR4, UR4, 0x1, URZ ;  /* 0x0000000104048899 */ /* 0x000fe2000800063f */
[----:B------:R-:W-:Y:S01]  /*0d90*/  ISETP.NE.AND P4, PT, R10, RZ, PT ;  /* 0x000000ff0a00720c */ /* 0x000fe20003f85270 */
[----:B------:R-:W-:Y:S01]  /*0da0*/  VOTEU.ALL UP3, P1 ;  /* 0x00000000003f7886 */ /* 0x000fe20000860000 */
[----:B------:R-:W-:Y:S01]  /*0db0*/  IMAD.IADD R11, R56, 0x1, -R11 ;  /* 0x00000001380b7824 */ /* 0x000fe200078e0a0b */
[----:B------:R-:W-:Y:S01]  /*0dc0*/  VOTEU.ALL UP4, P1 ;  /* 0x00000000003f7886 */ /* 0x000fe20000880000 */
[----:B------:R-:W-:Y:S01]  /*0dd0*/  VOTEU.ALL UP5, P1 ;  /* 0x00000000003f7886 */ /* 0x000fe200008a0000 */
[----:B------:R-:W-:Y:S02]  /*0de0*/  ISETP.NE.AND P1, PT, R9, 0x3, PT ;  /* 0x000000030900780c */ /* 0x000fe40003f25270 */
[----:B------:R-:W-:Y:S01]  /*0df0*/  ISETP.NE.AND P3, PT, R11, R20, PT ;  /* 0x000000140b00720c */ /* 0x000fe20003f65270 */
[----:B----4-:R-:W-:Y:S01]  /*0e00*/  @!UP0 ULEA UR8, UR7, UR6, 0x18 ;  /* 0x0000000607088291 */ /* 0x010fe2000f8ec03f */
[----:B------:R-:W-:Y:S01]  /*0e10*/  ISETP.EQ.OR P1, PT, R9, RZ, !P1 ;  /* 0x000000ff0900720c */ /* 0x000fe20004f22670 */
[----:B------:R-:W-:-:S04]  /*0e20*/  @!UP1 UIADD3 UR6, -UR11, 0x100000, URZ ;  /* 0x001000000b069890 */ /* 0x000fc8000fffe13f */
[----:B------:R-:W-:Y:S02]  /*0e30*/  @!UP1 USHF.L.U32 UR7, UR6, 0xb, URZ ;  /* 0x0000000b06079899 */ /* 0x000fe4000800063f */
[----:B------:R-:W-:Y:S01]  /*0e40*/  @!UP1 USHF.L.U32 UR6, UR6, 0x1, URZ ;  /* 0x0000000106069899 */ /* 0x000fe2000800063f */
[----:B--2---:R-:W-:Y:S01]  /*0e50*/  R2UR UR43, R12 ;  /* 0x000000000c2b72ca */ /* 0x004fe200000e0000 */
[----:B0-----:R-:W-:Y:S01]  /*0e60*/  IMAD.MOV R24, RZ, RZ, -R2 ;  /* 0x000000ffff187224 */ /* 0x001fe200078e0a02 */
[----:B------:R-:W-:Y:S01]  /*0e70*/  VOTEU.ALL UP0, P0 ;  /* 0x00000000003f7886 */ /* 0x000fe20000000000 */
[----:B------:R-:W-:Y:S01]  /*0e80*/  ISETP.EQ.AND P1, PT, R10, RZ, P1 ;  /* 0x000000ff0a00720c */ /* 0x000fe20000f22270 */
[----:B-1----:R-:W-:Y:S01]  /*0e90*/  @!UP1 ULEA UR9, UR10, UR9, 0x18 ;  /* 0x000000090a099291 */ /* 0x002fe2000f8ec03f */
[----:B-----5:R-:W-:Y:S01]  /*0ea0*/  IMAD R0, R21, R24, R6 ;  /* 0x0000001815007224 */ /* 0x020fe200078e0206 */
[----:B------:R-:W-:Y:S01]  /*0eb0*/  VOTEU.ALL UP1, P0 ;  /* 0x00000000003f7886 */ /* 0x000fe20000020000 */
[----:B------:R-:W-:Y:S01]  /*0ec0*/  @P3 SHF.R.S32.HI R3, RZ, 0x3, R3 ;  /* 0x00000003ff033819 */ /* 0x000fe20000011403 */
[----:B------:R-:W0:Y:S02]  /*0ed0*/  FENCE.VIEW.ASYNC.S ;  /* 0x00000000000073c6 */ /* 0x000e240000000000 */
[----:B0-----:R0:W1:Y:S01]  /*0ee0*/  @!UP0 SYNCS.EXCH.64 URZ, [UR8+0x3b0], UR4 ;  /* 0x0003b004083f85b2 */ /* 0x0010620008000100 */
[----:B------:R-:W-:-:S02]  /*0ef0*/  LOP3.LUT P0, RZ, R5, 0x7, RZ, 0xc0, !PT ;  /* 0x0000000705ff7812 */ /* 0x000fc4000780c0ff */
[----:B------:R-:W-:Y:S02]  /*0f00*/  @P3 ISETP.NE.AND P5, PT, R3, R0, PT ;  /* 0x000000000300320c */ /* 0x000fe40003fa5270 */
[----:B------:R-:W-:Y:S02]  /*0f10*/  ISETP.LT.U32.AND P0, PT, R56, 0x8, !P0 ;  /* 0x000000083800780c */ /* 0x000fe40004701070 */
[----:B------:R-:W-:Y:S02]  /*0f20*/  @P3 SEL R57, RZ, 0x1, P5 ;  /* 0x00000001ff393807 */ /* 0x000fe40002800000 */
[----:B------:R-:W-:Y:S02]  /*0f30*/  SEL R0, RZ, 0x1, !P0 ;  /* 0x00000001ff007807 */ /* 0x000fe40004000000 */
[----:B------:R-:W-:Y:S02]  /*0f40*/  SEL R23, RZ, 0x1, !P1 ;  /* 0x00000001ff177807 */ /* 0x000fe40004800000 */
[----:B------:R-:W-:-:S02]  /*0f50*/  LOP3.LUT R57, R57, R0, RZ, 0xc0, !PT ;  /* 0x0000000039397212 */ /* 0x000fc400078ec0ff */
[----:B------:R-:W-:Y:S01]  /*0f60*/  SEL R23, R23, 0x2, P6 ;  /* 0x0000000217177807 */ /* 0x000fe20003000000 */
[----:B------:R0:W2:Y:S01]  /*0f70*/  @!UP1 SYNCS.EXCH.64 URZ, [UR8+0x3b8], UR4 ;  /* 0x0003b804083f95b2 */ /* 0x0000a20008000100 */
[----:B------:R-:W-:Y:S01]  /*0f80*/  NOP ;  /* 0x0000000000007918 */ /* 0x000fe20000000000 */
[----:B------:R0:W3:Y:S01]  /*0f90*/  @!UP2 SYNCS.EXCH.64 URZ, [UR9+0x390], UR6 ;  /* 0x00039006093fa5b2 */ /* 0x0000e20008000100 */
[----:B------:R0:W4:Y:S01]  /*0fa0*/  @!UP3 SYNCS.EXCH.64 URZ, [UR9+0x398], UR6 ;  /* 0x00039806093fb5b2 */ /* 0x0001220008000100 */
[----:B------:R0:W0:Y:S01]  /*0fb0*/  @!UP4 SYNCS.EXCH.64 URZ, [UR9+0x3a0], UR6 ;  /* 0x0003a006093fc5b2 */ /* 0x0000220008000100 */
[----:B------:R0:W0:Y:S01]  /*0fc0*/  @!UP5 SYNCS.EXCH.64 URZ, [UR9+0x3a8], UR6 ;  /* 0x0003a806093fd5b2 */ /* 0x0000220008000100 */
[----:B------:R-:W-:Y:S01]  /*0fd0*/  NOP ;  /* 0x0000000000007918 */ /* 0x000fe20000000000 */
[----:B------:R-:W-:Y:S05]  /*0fe0*/  @!P2 BRA `(.L_x_4) ;  /* 0x000000000008a947 */ /* 0x000fea0003800000 */
[----:B01234-:R-:W-:Y:S01]  /*0ff0*/  UCGABAR_ARV ;  /* 0x00000000000079c7 */ /* 0x01ffe20008000000 */
[----:B------:R-:W-:Y:S05]  /*1000*/  BRA `(.L_x_5) ;  /* 0x0000000000047947 */ /* 0x000fea0003800000 */
.L_x_4:
[----:B01234-:R-:W-:Y:S01]  /*1010*/  NOP ;  /* 0x0000000000007918 */ /* 0x01ffe20000000000 */
.L_x_5:
[----:B------:R-:W-:Y:S01]  /*1020*/  ULDC.64 UR4, c[0x0][0x598] ;  /* 0x0001660000047ab9 */ /* 0x000fe20000000a00 */
[----:B------:R-:W-:Y:S01]  /*1030*/  ULDC.64 UR36, c[0x0][0x208] ;  /* 0x0000820000247ab9 */ /* 0x000fe20000000a00 */
[----:B------:R-:W-:-:S04]  /*1040*/  ISETP.NE.U32.AND P0, PT, RZ, UR4, PT ;  /* 0x00000004ff007c0c */ /* 0x000fc8000bf05070 */
[----:B------:R-:W-:-:S13]  /*1050*/  ISETP.NE.AND.EX P0, PT, RZ, UR5, PT, P0 ;  /* 0x00000005ff007c0c */ /* 0x000fda000bf05300 */
[----:B------:R-:W-:Y:S05]  /*1060*/  @!P0 BRA `(.L_x_6) ;  /* 0x00000000001c8947 */ /* 0x000fea0003800000 */
[----:B------:R-:W0:Y:S02]  /*1070*/  LDC.64 R2, c[0x0][0x598] ;  /* 0x00016600ff027b82 */ /* 0x000e240000000a00 */
[----:B0-----:R-:W2:Y:S02]  /*1080*/  LDG.E.64 R2, desc[UR36][R2.64] ;  /* 0x0000002402027981 */ /* 0x001ea4000c1e1b00 */
[----:B--2---:R-:W-:-:S04]  /*1090*/  ISETP.NE.U32.AND P0, PT, R2, RZ, PT ;  /* 0x000000ff0200720c */ /* 0x004fc80003f05070 */
[----:B------:R-:W-:-:S13]  /*10a0*/  ISETP.NE.AND.EX P0, PT, R3, RZ, PT, P0 ;  /* 0x000000ff0300720c */ /* 0x000fda0003f05300 */
[----:B------:R-:W-:Y:S05]  /*10b0*/  @!P0 BRA `(.L_x_6) ;  /* 0x0000000000088947 */ /* 0x000fea0003800000 */
[----:B------:R0:W5:Y:S01]  /*10c0*/  LD.E R58, desc[UR36][R2.64] ;  /* 0x00000024023a7980 */ /* 0x000162000c101900 */
[----:B------:R-:W-:Y:S05]  /*10d0*/  BRA `(.L_x_7) ;  /* 0x0000000000247947 */ /* 0x000fea0003800000 */
.L_x_6:
[----:B------:R-:W-:Y:S02]  /*10e0*/  ULDC.64 UR4, c[0x0][0x588] ;  /* 0x0001620000047ab9 */ /* 0x000fe40000000a00 */
[----:B------:R-:W-:-:S04]  /*10f0*/  ISETP.NE.U32.AND P0, PT, RZ, UR4, PT ;  /* 0x00000004ff007c0c */ /* 0x000fc8000bf05070 */
[----:B------:R-:W-:-:S13]  /*1100*/  ISETP.NE.AND.EX P0, PT, RZ, UR5, PT, P0 ;  /* 0x00000005ff007c0c */ /* 0x000fda000bf05300 */
[----:B------:R-:W-:Y:S05]  /*1110*/  @!P0 BRA `(.L_x_8) ;  /* 0x00000000000c8947 */ /* 0x000fea0003800000 */
[----:B------:R-:W0:Y:S02]  /*1120*/  LDC.64 R58, c[0x0][0x588] ;  /* 0x00016200ff3a7b82 */ /* 0x000e240000000a00 */
[----:B0-----:R1:W5:Y:S01]  /*1130*/  LDG.E R58, desc[UR36][R58.64] ;  /* 0x000000243a3a7981 */ /* 0x001362000c1e1900 */
[----:B------:R-:W-:Y:S05]  /*1140*/  BRA `(.L_x_7) ;  /* 0x0000000000087947 */ /* 0x000fea0003800000 */
.L_x_8:
[----:B------:R-:W-:Y:S02]  /*1150*/  ULDC UR4, c[0x0][0x580] ;  /* 0x0001600000047ab9 */ /* 0x000fe40000000800 */
[----:B------:R-:W-:-:S07]  /*1160*/  IMAD.U32 R58, RZ, RZ, UR4 ;  /* 0x00000004ff3a7e24 */ /* 0x000fce000f8e00ff */
.L_x_7:
[----:B------:R-:W-:Y:S02]  /*1170*/  ULDC.64 UR4, c[0x0][0x5a0] ;  /* 0x0001680000047ab9 */ /* 0x000fe40000000a00 */
[----:B------:R-:W-:-:S04]  /*1180*/  ISETP.NE.U32.AND P0, PT, RZ, UR4, PT ;  /* 0x00000004ff007c0c */ /* 0x000fc8000bf05070 */
[----:B------:R-:W-:-:S13]  /*1190*/  ISETP.NE.AND.EX P0, PT, RZ, UR5, PT, P0 ;  /* 0x00000005ff007c0c */ /* 0x000fda000bf05300 */
[----:B------:R-:W-:Y:S05]  /*11a0*/  @!P0 BRA `(.L_x_9) ;  /* 0x00000000001c8947 */ /* 0x000fea0003800000 */
[----:B0-----:R-:W0:Y:S02]  /*11b0*/  LDC.64 R2, c[0x0][0x5a0] ;  /* 0x00016800ff027b82 */ /* 0x001e240000000a00 */
[----:B0-----:R-:W2:Y:S02]  /*11c0*/  LDG.E.64 R2, desc[UR36][R2.64] ;  /* 0x0000002402027981 */ /* 0x001ea4000c1e1b00 */
[----:B--2---:R-:W-:-:S04]  /*11d0*/  ISETP.NE.U32.AND P0, PT, R2, RZ, PT ;  /* 0x000000ff0200720c */ /* 0x004fc80003f05070 */
[----:B------:R-:W-:-:S13]  /*11e0*/  ISETP.NE.AND.EX P0, PT, R3, RZ, PT, P0 ;  /* 0x000000ff0300720c */ /* 0x000fda0003f05300 */
[----:B------:R-:W-:Y:S05]  /*11f0*/  @!P0 BRA `(.L_x_9) ;  /* 0x0000000000088947 */ /* 0x000fea0003800000 */
[----:B-1----:R0:W5:Y:S01]  /*1200*/  LD.E R59, desc[UR36][R2.64] ;  /* 0x00000024023b7980 */ /* 0x002162000c101900 */
[----:B------:R-:W-:Y:S05]  /*1210*/  BRA `(.L_x_10) ;  /* 0x0000000000247947 */ /* 0x000fea0003800000 */
.L_x_9:
[----:B------:R-:W-:Y:S02]  /*1220*/  ULDC.64 UR4, c[0x0][0x590] ;  /* 0x0001640000047ab9 */ /* 0x000fe40000000a00 */
[----:B------:R-:W-:-:S04]  /*1230*/  ISETP.NE.U32.AND P0, PT, RZ, UR4, PT ;  /* 0x00000004ff007c0c */ /* 0x000fc8000bf05070 */
[----:B------:R-:W-:-:S13]  /*1240*/  ISETP.NE.AND.EX P0, PT, RZ, UR5, PT, P0 ;  /* 0x00000005ff007c0c */ /* 0x000fda000bf05300 */
[----:B------:R-:W-:Y:S05]  /*1250*/  @!P0 BRA `(.L_x_11) ;  /* 0x00000000000c8947 */ /* 0x000fea0003800000 */
[----:B0-----:R-:W1:Y:S02]  /*1260*/  LDC.64 R2, c[0x0][0x590] ;  /* 0x00016400ff027b82 */ /* 0x001e640000000a00 */
[----:B-1----:R1:W5:Y:S01]  /*1270*/  LDG.E R59, desc[UR36][R2.64] ;  /* 0x00000024023b7981 */ /* 0x002362000c1e1900 */
[----:B------:R-:W-:Y:S05]  /*1280*/  BRA `(.L_x_10) ;  /* 0x0000000000087947 */ /* 0x000fea0003800000 */
.L_x_11:
[----:B------:R-:W-:Y:S02]  /*1290*/  ULDC UR4, c[0x0][0x584] ;  /* 0x0001610000047ab9 */ /* 0x000fe40000000800 */
[----:B-1----:R-:W-:-:S07]  /*12a0*/  IMAD.U32 R59, RZ, RZ, UR4 ;  /* 0x00000004ff3b7e24 */ /* 0x002fce000f8e00ff */
.L_x_10:
[----:B01----:R-:W0:Y:S01]  /*12b0*/  LDC R2, c[0x0][0x65c] ;  /* 0x00019700ff027b82 */ /* 0x003e220000000800 */
[----:B------:R-:W-:Y:S01]  /*12c0*/  ULDC UR6, c[0x0][0x28c] ;  /* 0x0000a30000067ab9 */ /* 0x000fe20000000800 */
[----:B------:R-:W-:Y:S01]  /*12d0*/  ISETP.NE.AND P0, PT, R10, 0x2, PT ;  /* 0x000000020a00780c */ /* 0x000fe20003f05270 */
[----:B------:R-:W-:Y:S01]  /*12e0*/  UIADD3 UR6, UR6, 0x1f, URZ ;  /* 0x0000001f06067890 */ /* 0x000fe2000fffe03f */
[----:B------:R-:W-:Y:S01]  /*12f0*/  IMAD.U32 R10, RZ, RZ, UR12 ;  /* 0x0000000cff0a7e24 */ /* 0x000fe2000f8e00ff */
[----:B------:R-:W-:Y:S01]  /*1300*/  UMOV UR39, URZ ;  /* 0x0000003f00277c82 */ /* 0x000fe20008000000 */
[----:B------:R-:W-:Y:S01]  /*1310*/  UMOV UR38, URZ ;  /* 0x0000003f00267c82 */ /* 0x000fe20008000000 */
[----:B------:R-:W-:Y:S01]  /*1320*/  USHF.R.S32.HI UR7, URZ, 0x1f, UR6 ;  /* 0x0000001f3f077899 */ /* 0x000fe20008011406 */
[----:B------:R-:W-:-:S03]  /*1330*/  ULDC.64 UR8, c[0x0][0x650] ;  /* 0x0001940000087ab9 */ /* 0x000fc60000000a00 */
[----:B------:R-:W-:-:S04]  /*1340*/  ULEA.HI UR7, UR7, UR6, URZ, 0x5 ;  /* 0x0000000607077291 */ /* 0x000fc8000f8f283f */
[----:B------:R-:W-:Y:S01]  /*1350*/  USHF.R.S32.HI UR40, URZ, 0x5, UR7 ;  /* 0x000000053f287899 */ /* 0x000fe20008011407 */
[----:B0-----:R-:W-:-:S13]  /*1360*/  ISETP.NE.AND P1, PT, R2, 0x1, PT ;  /* 0x000000010200780c */ /* 0x001fda0003f25270 */
[----:B------:R-:W0:Y:S01]  /*1370*/  @P1 LDC R17, c[0x0][0x10] ;  /* 0x00000400ff111b82 */ /* 0x000e220000000800 */
[----:B------:R-:W-:Y:S02]  /*1380*/  @P1 IMAD.MOV.U32 R7, RZ, RZ, RZ ;  /* 0x000000ffff071224 */ /* 0x000fe400078e00ff */
[----:B------:R-:W-:-:S05]  /*1390*/  @P1 IMAD.MOV.U32 R11, RZ, RZ, RZ ;  /* 0x000000ffff0b1224 */ /* 0x000fca00078e00ff */
[----:B------:R-:W1:Y:S01]  /*13a0*/  @!P1 LDC R3, c[0x0][0xc] ;  /* 0x00000300ff039b82 */ /* 0x000e620000000800 */
[----:B------:R-:W-:Y:S01]  /*13b0*/  ULDC UR4, c[0x0][0xc] ;  /* 0x0000030000047ab9 */ /* 0x000fe20000000800 */
[----:B------:R-:W-:Y:S02]  /*13c0*/  ULDC UR5, c[0x0][0x10] ;  /* 0x0000040000057ab9 */ /* 0x000fe40000000800 */
[----:B------:R-:W-:-:S04]  /*13d0*/  UIMAD.WIDE.U32 UR4, UR4, UR5, URZ ;  /* 0x00000005040472a5 */ /* 0x000fc8000f8e003f */
[----:B------:R-:W2:Y:S01]  /*13e0*/  LDC R0, c[0x0][0x14] ;  /* 0x00000500ff007b82 */ /* 0x000ea20000000800 */
[----:B0-----:R-:W-:-:S04]  /*13f0*/  @P1 IMAD.WIDE.U32 R16, R17, UR12, R6 ;  /* 0x0000000c11101c25 */ /* 0x001fc8000f8e0006 */
[----:B------:R-:W-:Y:S02]  /*1400*/  @P1 IMAD.IADD R17, R17, 0x1, R11 ;  /* 0x0000000111111824 */ /* 0x000fe400078e020b */
[----:B------:R-:W-:Y:S02]  /*1410*/  IMAD.MOV.U32 R11, RZ, RZ, RZ ;  /* 0x000000ffff0b7224 */ /* 0x000fe400078e00ff */
[----:B-1----:R-:W-:-:S04]  /*1420*/  @!P1 IMAD.WIDE.U32 R10, R6, R3, R10 ;  /* 0x00000003060a9225 */ /* 0x002fc800078e000a */
[----:B------:R-:W-:Y:S02]  /*1430*/  @!P1 IMAD.MOV.U32 R16, RZ, RZ, R10 ;  /* 0x000000ffff109224 */ /* 0x000fe400078e000a */
[----:B--2---:R-:W-:-:S04]  /*1440*/  IMAD.WIDE.U32 R12, R0, UR4, RZ ;  /* 0x00000004000c7c25 */ /* 0x004fc8000f8e00ff */
[----:B------:R-:W-:Y:S01]  /*1450*/  IMAD R3, R0, UR5, RZ ;  /* 0x0000000500037c24 */ /* 0x000fe2000f8e02ff */
[----:B------:R0:W-:Y:S01]  /*1460*/  STL.64 [R1], R12 ;  /* 0x0000000c01007387 */ /* 0x0001e20000100a00 */
[----:B------:R-:W-:Y:S02]  /*1470*/  @!P1 IMAD.MOV.U32 R17, RZ, RZ, R11 ;  /* 0x000000ffff119224 */ /* 0x000fe400078e000b */
[----:B------:R-:W-:Y:S01]  /*1480*/  IMAD.IADD R0, R13, 0x1, R3 ;  /* 0x000000010d007824 */ /* 0x000fe200078e0203 */
[----:B------:R-:W-:Y:S06]  /*1490*/  @P0 BRA `(.L_x_12) ;  /* 0x0000000000200947 */ /* 0x000fec0003800000 */
[----:B------:R-:W-:Y:S01]  /*14a0*/  UISETP.GE.U32.AND UP0, UPT, UR40, 0x38, UPT ;  /* 0x000000382800788c */ /* 0x000fe2000bf06070 */
[----:B------:R-:W-:Y:S01]  /*14b0*/  IADD3 R16, P0, R16, R12, RZ ;  /* 0x0000000c10107210 */ /* 0x000fe20007f1e0ff */
[----:B------:R-:W-:Y:S01]  /*14c0*/  USHF.R.U32.HI UR4, URZ, 0x3, UR40 ;  /* 0x000000033f047899 */ /* 0x000fe20008011628 */
[----:B------:R-:W-:-:S03]  /*14d0*/  UMOV UR38, URZ ;  /* 0x0000003f00267c82 */ /* 0x000fc60008000000 */
[----:B------:R-:W-:Y:S01]  /*14e0*/  UIMAD.WIDE.U32 UR4, UR4, 0x24924925, URZ ;  /* 0x24924925040478a5 */ /* 0x000fe2000f8e003f */
[----:B------:R-:W-:-:S03]  /*14f0*/  IMAD.X R17, R0, 0x1, R17, P0 ;  /* 0x0000000100117824 */ /* 0x000fc600000e0611 */
[----:B------:R-:W-:Y:S02]  /*1500*/  UIMAD UR39, UR5, -0x38, UR40 ;  /* 0xffffffc8052778a4 */ /* 0x000fe4000f8e0228 */
[----:B------:R-:W-:-:S12]  /*1510*/  @UP0 ULOP3.LUT UR38, UR5, 0x1, URZ, 0xc0, !UPT ;  /* 0x0000000105260892 */ /* 0x000fd8000f8ec03f */
.L_x_12:
[----:B------:R-:W-:Y:S01]  /*1520*/  ISETP.GE.U32.AND P0, PT, R16, UR8, PT ;  /* 0x0000000810007c0c */ /* 0x000fe2000bf06070 */
[----:B------:R-:W-:Y:S01]  /*1530*/  IMAD.MOV.U32 R22, RZ, RZ, -0x1 ;  /* 0xffffffffff167424 */ /* 0x000fe200078e00ff */
[----:B------:R-:W-:Y:S01]  /*1540*/  PRMT R3, RZ, 0x7610, R3 ;  /* 0x00007610ff037816 */ /* 0x000fe20000000003 */
[----:B------:R-:W-:Y:S01]  /*1550*/  IMAD.MOV.U32 R19, RZ, RZ, -0x1 ;  /* 0xffffffffff137424 */ /* 0x000fe200078e00ff */
[----:B------:R-:W-:Y:S01]  /*1560*/  ISETP.GE.U32.AND.EX P0, PT, R17, UR9, PT, P0 ;  /* 0x0000000911007c0c */ /* 0x000fe2000bf06100 */
[----:B------:R-:W-:-:S12]  /*1570*/  IMAD.MOV.U32 R18, RZ, RZ, -0x1 ;  /* 0xffffffffff127424 */ /* 0x000fd800078e00ff */
[----:B------:R-:W-:Y:S05]  /*1580*/  @P0 BRA `(.L_x_13) ;  /* 0x0000000400280947 */ /* 0x000fea0003800000 */
[----:B------:R-:W1:Y:S01]  /*1590*/  LDC.64 R26, c[0x0][0x628] ;  /* 0x00018a00ff1a7b82 */ /* 0x000e620000000a00 */
[----:B------:R-:W-:Y:S02]  /*15a0*/  IMAD.MOV.U32 R10, RZ, RZ, R16 ;  /* 0x000000ffff0a7224 */ /* 0x000fe400078e0010 */
[----:B------:R-:W-:-:S05]  /*15b0*/  IMAD.MOV.U32 R11, RZ, RZ, R17 ;  /* 0x000000ffff0b7224 */ /* 0x000fca00078e0011 */
[----:B------:R-:W2:Y:S08]  /*15c0*/  LDC R18, c[0x0][0x630] ;  /* 0x00018c00ff127b82 */ /* 0x000eb00000000800 */
[----:B------:R-:W3:Y:S01]  /*15d0*/  LDC.64 R28, c[0x0][0x620] ;  /* 0x00018800ff1c7b82 */ /* 0x000ee20000000a00 */
[----:B-1----:R-:W-:-:S04]  /*15e0*/  ISETP.NE.U32.AND P0, PT, R26, RZ, PT ;  /* 0x000000ff1a00720c */ /* 0x002fc80003f05070 */
[----:B------:R-:W-:-:S13]  /*15f0*/  ISETP.NE.AND.EX P0, PT, R27, RZ, PT, P0 ;  /* 0x000000ff1b00720c */ /* 0x000fda0003f05300 */
[----:B--23--:R-:W-:Y:S05]  /*1600*/  @!P0 BRA `(.L_x_14) ;  /* 0x0000000000288947 */ /* 0x00cfea0003800000 */
[----:B------:R-:W1:Y:S02]  /*1610*/  LDC R3, c[0x0][0x634] ;  /* 0x00018d00ff037b82 */ /* 0x000e640000000800 */
[----:B-1----:R-:W-:-:S05]  /*1620*/  IADD3 R3, P0, R16, R3, RZ ;  /* 0x0000000310037210 */ /* 0x002fca0007f1e0ff */
[----:B------:R-:W-:-:S04]  /*1630*/  IMAD.X R19, RZ, RZ, R17, P0 ;  /* 0x000000ffff137224 */ /* 0x000fc800000e0611 */
[----:B------:R-:W-:-:S04]  /*1640*/  IMAD.WIDE.U32 R10, R19, R26, RZ ;  /* 0x0000001a130a7225 */ /* 0x000fc800078e00ff */
[----:B0-----:R-:W-:-:S04]  /*1650*/  IMAD.WIDE.U32 R12, P0, R3, R27, R10 ;  /* 0x0000001b030c7225 */ /* 0x001fc8000780000a */
[----:B------:R-:W-:-:S04]  /*1660*/  IMAD.WIDE.U32 R10, R3, R26, RZ ;  /* 0x0000001a030a7225 */ /* 0x000fc800078e00ff */
[----:B------:R-:W-:Y:S01]  /*1670*/  IMAD.X R15, RZ, RZ, RZ, P0 ;  /* 0x000000ffff0f7224 */ /* 0x000fe200000e06ff */
[----:B------:R-:W-:Y:S01]  /*1680*/  IADD3 RZ, P0, R11, R12, RZ ;  /* 0x0000000c0bff7210 */ /* 0x000fe20007f1e0ff */
[----:B------:R-:W-:-:S04]  /*1690*/  IMAD.MOV.U32 R14, RZ, RZ, R13 ;  /* 0x000000ffff0e7224 */ /* 0x000fc800078e000d */
[----:B------:R-:W-:-:S08]  /*16a0*/  IMAD.WIDE.U32.X R10, R19, R27, R14, P0 ;  /* 0x0000001b130a7225 */ /* 0x000fd000000e040e */
.L_x_14:
[----:B------:R-:W1:Y:S01]  /*16b0*/  LDC.64 R30, c[0x0][0x640] ;  /* 0x00019000ff1e7b82 */ /* 0x000e620000000a00 */
[-CC-:B------:R-:W-:Y:S01]  /*16c0*/  SHF.R.U64 R33, R10, R18.reuse, R11.reuse ;  /* 0x000000120a217219 */ /* 0x180fe2000000120b */
[----:B------:R-:W-:Y:S01]  /*16d0*/  IMAD.MOV.U32 R32, RZ, RZ, 0x1 ;  /* 0x00000001ff207424 */ /* 0x000fe200078e00ff */
[----:B------:R-:W-:Y:S02]  /*16e0*/  SHF.R.U32.HI R3, RZ, R18, R11 ;  /* 0x00000012ff037219 */ /* 0x000fe4000001160b */
[----:B0-----:R-:W-:-:S03]  /*16f0*/  IADD3 R13, P0, RZ, -R33, RZ ;  /* 0x80000021ff0d7210 */ /* 0x001fc60007f1e0ff */
[----:B------:R-:W0:Y:S02]  /*1700*/  LDC R14, c[0x0][0x618] ;  /* 0x00018600ff0e7b82 */ /* 0x000e240000000800 */
[----:B------:R-:W-:Y:S02]  /*1710*/  IMAD.X R3, RZ, RZ, ~R3, P0 ;  /* 0x000000ffff037224 */ /* 0x000fe400000e0e03 */
[----:B------:R-:W-:-:S04]  /*1720*/  IMAD.WIDE.U32 R10, R13, R28, R16 ;  /* 0x0000001c0d0a7225 */ /* 0x000fc800078e0010 */
[----:B------:R-:W2:Y:S01]  /*1730*/  LDC R15, c[0x0][0x608] ;  /* 0x00018200ff0f7b82 */ /* 0x000ea20000000800 */
[----:B------:R-:W-:-:S04]  /*1740*/  IMAD R12, R3, R28, RZ ;  /* 0x0000001c030c7224 */ /* 0x000fc800078e02ff */
[----:B------:R-:W-:Y:S02]  /*1750*/  IMAD R3, R13, R29, R12 ;  /* 0x0000001d0d037224 */ /* 0x000fe400078e020c */
[----:B------:R-:W-:Y:S01]  /*1760*/  IMAD.MOV.U32 R12, RZ, RZ, -0x1 ;  /* 0xffffffffff0c7424 */ /* 0x000fe200078e00ff */
[----:B------:R-:W3:Y:S01]  /*1770*/  LDC R27, c[0x0][0x658] ;  /* 0x00019600ff1b7b82 */ /* 0x000ee20000000800 */
[----:B------:R-:W-:Y:S01]  /*1780*/  IMAD.IADD R3, R11, 0x1, R3 ;  /* 0x000000010b037824 */ /* 0x000fe200078e0203 */
[----:B-1----:R-:W-:-:S04]  /*1790*/  ISETP.NE.U32.AND P0, PT, R30, RZ, PT ;  /* 0x000000ff1e00720c */ /* 0x002fc80003f05070 */
[----:B------:R-:W-:Y:S02]  /*17a0*/  ISETP.NE.AND.EX P0, PT, R31, RZ, PT, P0 ;  /* 0x000000ff1f00720c */ /* 0x000fe40003f05300 */
[----:B------:R-:W1:Y:S01]  /*17b0*/  LDC R26, c[0x0][0x600] ;  /* 0x00018000ff1a7b82 */ /* 0x000e620000000800 */
[-CC-:B0-----:R-:W-:Y:S02]  /*17c0*/  SHF.R.U64 R25, R10, R14.reuse, R3.reuse ;  /* 0x0000000e0a197219 */ /* 0x181fe40000001203 */
[----:B------:R-:W-:-:S05]  /*17d0*/  SHF.R.U32.HI R10, RZ, R14, R3 ;  /* 0x0000000eff0a7219 */ /* 0x000fca0000011603 */
[----:B------:R-:W0:Y:S01]  /*17e0*/  LDC R22, c[0x0][0x648] ;  /* 0x00019200ff167b82 */ /* 0x000e220000000800 */
[-CC-:B--2---:R-:W-:Y:S02]  /*17f0*/  SHF.R.U64 R35, R25, R15.reuse, R10.reuse ;  /* 0x0000000f19237219 */ /* 0x184fe4000000120a */
[----:B------:R-:W-:-:S05]  /*1800*/  SHF.R.U32.HI R10, RZ, R15, R10 ;  /* 0x0000000fff0a7219 */ /* 0x000fca000001160a */
[----:B------:R-:W2:Y:S01]  /*1810*/  LDC R28, c[0x0][0x638] ;  /* 0x00018e00ff1c7b82 */ /* 0x000ea20000000800 */
[-CC-:B---3--:R-:W-:Y:S02]  /*1820*/  SHF.R.U64 R34, R35, R27.reuse, R10.reuse ;  /* 0x0000001b23227219 */ /* 0x188fe4000000120a */
[-C--:B------:R-:W-:Y:S02]  /*1830*/  SHF.L.U32 R3, R12, R27.reuse, RZ ;  /* 0x0000001b0c037219 */ /* 0x080fe400000006ff */
[----:B------:R-:W-:Y:S01]  /*1840*/  SHF.R.U32.HI R11, RZ, R27, R10 ;  /* 0x0000001bff0b7219 */ /* 0x000fe2000001160a */
[----:B------:R-:W-:Y:S01]  /*1850*/  IMAD.MOV.U32 R10, RZ, RZ, R34 ;  /* 0x000000ffff0a7224 */ /* 0x000fe200078e0022 */
[----:B------:R-:W-:Y:S01]  /*1860*/  LOP3.LUT R18, RZ, R3, RZ, 0x33, !PT ;  /* 0x00000003ff127212 */ /* 0x000fe200078e33ff */
[----:B------:R-:W3:Y:S01]  /*1870*/  LDC R29, c[0x0][0x610] ;  /* 0x00018400ff1d7b82 */ /* 0x000ee20000000800 */
[----:B------:R-:W-:Y:S05]  /*1880*/  @!P0 BRA `(.L_x_15) ;  /* 0x0000000000288947 */ /* 0x000fea0003800000 */
[----:B------:R-:W4:Y:S02]  /*1890*/  LDC R3, c[0x0][0x64c] ;  /* 0x00019300ff037b82 */ /* 0x000f240000000800 */
[----:B----4-:R-:W-:-:S05]  /*18a0*/  IADD3 R3, P0, R34, R3, RZ ;  /* 0x0000000322037210 */ /* 0x010fca0007f1e0ff */
[----:B------:R-:W-:-:S04]  /*18b0*/  IMAD.X R19, RZ, RZ, R11, P0 ;  /* 0x000000ffff137224 */ /* 0x000fc800000e060b */
[----:B------:R-:W-:-:S04]  /*18c0*/  IMAD.WIDE.U32 R10, R19, R30, RZ ;  /* 0x0000001e130a7225 */ /* 0x000fc800078e00ff */
[----:B------:R-:W-:-:S04]  /*18d0*/  IMAD.WIDE.U32 R12, P0, R3, R31, R10 ;  /* 0x0000001f030c7225 */ /* 0x000fc8000780000a */
[----:B------:R-:W-:-:S04]  /*18e0*/  IMAD.WIDE.U32 R10, R3, R30, RZ ;  /* 0x0000001e030a7225 */ /* 0x000fc800078e00ff */
[----:B------:R-:W-:Y:S01]  /*18f0*/  IMAD.X R15, RZ, RZ, RZ, P0 ;  /* 0x000000ffff0f7224 */ /* 0x000fe200000e06ff */
[----:B------:R-:W-:Y:S01]  /*1900*/  IADD3 RZ, P0, R11, R12, RZ ;  /* 0x0000000c0bff7210 */ /* 0x000fe20007f1e0ff */
[----:B------:R-:W-:-:S04]  /*1910*/  IMAD.MOV.U32 R14, RZ, RZ, R13 ;  /* 0x000000ffff0e7224 */ /* 0x000fc800078e000d */
[----:B------:R-:W-:-:S08]  /*1920*/  IMAD.WIDE.U32.X R10, R19, R31, R14, P0 ;  /* 0x0000001f130a7225 */ /* 0x000fd000000e040e */
.L_x_15:
[----:B0-----:R-:W-:Y:S01]  /*1930*/  SHF.R.U64 R7, R10, R22, R11 ;  /* 0x000000160a077219 */ /* 0x001fe2000000120b */
[----:B-1----:R-:W-:Y:S01]  /*1940*/  VIADD R10, R26, 0xffffffff ;  /* 0xffffffff1a0a7836 */ /* 0x002fe20000000000 */
[----:B------:R-:W-:Y:S01]  /*1950*/  SHF.L.U32 R3, R32, R27, RZ ;  /* 0x0000001b20037219 */ /* 0x000fe200000006ff */
[----:B------:R-:W-:Y:S01]  /*1960*/  @P1 IMAD R20, R21, R24, R6 ;  /* 0x0000001815141224 */ /* 0x000fe200078e0206 */
[----:B------:R-:W-:Y:S01]  /*1970*/  LOP3.LUT R18, R35, R18, RZ, 0xc0, !PT ;  /* 0x0000001223127212 */ /* 0x000fe200078ec0ff */
[----:B------:R-:W-:Y:S01]  /*1980*/  IMAD.MOV R11, RZ, RZ, -R7 ;  /* 0x000000ffff0b7224 */ /* 0x000fe200078e0a07 */
[----:B------:R-:W-:Y:S01]  /*1990*/  LOP3.LUT R10, R25, R10, RZ, 0xc0, !PT ;  /* 0x0000000a190a7212 */ /* 0x000fe200078ec0ff */
[----:B------:R-:W-:Y:S02]  /*19a0*/  IMAD.MOV.U32 R6, RZ, RZ, 0x1 ;  /* 0x00000001ff067424 */ /* 0x000fe400078e00ff */
[----:B------:R-:W-:Y:S02]  /*19b0*/  IMAD R7, R3, R7, R18 ;  /* 0x0000000703077224 */ /* 0x000fe400078e0212 */
[----:B--2---:R-:W-:-:S02]  /*19c0*/  IMAD R3, R11, R28, R34 ;  /* 0x0000001c0b037224 */ /* 0x004fc400078e0222 */
[----:B---3--:R-:W-:Y:S02]  /*19d0*/  IMAD R22, R7, R29, R20 ;  /* 0x0000001d07167224 */ /* 0x008fe400078e0214 */
[----:B------:R-:W-:Y:S01]  /*19e0*/  IMAD R7, R3, R26, R10 ;  /* 0x0000001a03077224 */ /* 0x000fe200078e020a */
[----:B------:R-:W-:Y:S01]  /*19f0*/  PRMT R3, R6, 0x7610, R3 ;  /* 0x0000761006037816 */ /* 0x000fe20000000003 */
[----:B------:R-:W-:-:S03]  /*1a00*/  IMAD.MOV.U32 R18, RZ, RZ, R33 ;  /* 0x000000ffff127224 */ /* 0x000fc600078e0021 */
[----:B------:R-:W-:Y:S02]  /*1a10*/  SEL R19, R7, R22, !P1 ;  /* 0x0000001607137207 */ /* 0x000fe40004800000 */
[----:B------:R-:W-:-:S07]  /*1a20*/  SEL R22, R22, R7, !P1 ;  /* 0x0000000716167207 */ /* 0x000fce0004800000 */
.L_x_13:
[----:B------:R-:W-:Y:S05]  /*1a30*/  @!P2 BRA `(.L_x_16) ;  /* 0x00000000000ca947 */ /* 0x000fea0003800000 */
[----:B------:R-:W-:Y:S01]  /*1a40*/  UCGABAR_WAIT ;  /* 0x0000000000007dc7 */ /* 0x000fe20008000000 */
[----:B------:R-:W-:Y:S01]  /*1a50*/  CCTL.IVALL ;  /* 0x00000000ff00798f */ /* 0x000fe20002000000 */
[----:B------:R-:W-:Y:S05]  /*1a60*/  BRA `(.L_x_17) ;  /* 0x0000000000047947 */ /* 0x000fea0003800000 */
.L_x_16:
[----:B------:R-:W-:Y:S06]  /*1a70*/  BAR.SYNC.DEFER_BLOCKING 0x0 ;  /* 0x0000000000007b1d */ /* 0x000fec0000010000 */
.L_x_17:
[----:B------:R-:W-:Y:S05]  /*1a80*/  @!P4 BRA `(.L_x_18) ;  /* 0x0000002c00ecc947 */ /* 0x000fea0003800000 */
[----:B------:R-:W-:-:S13]  /*1a90*/  ISETP.GT.U32.AND P0, PT, R36, 0x1, PT ;  /* 0x000000012400780c */ /* 0x000fda0003f04070 */
[----:B------:R-:W-:Y:S05]  /*1aa0*/  @P0 EXIT ;  /* 0x000000000000094d */ /* 0x000fea0003800000 */
.L_x_19:
[----:B------:R-:W-:-:S08]  /*1ab0*/  NOP ;  /* 0x0000000000007918 */ /* 0x000fd00000000000 */
[----:B------:R-:W1:Y:S02]  /*1ac0*/  USETMAXREG.TRY_ALLOC.CTAPOOL UP0, 0xe8 ;  /* 0x000000e8000079c8 */ /* 0x000e640008000600 */
[----:B-1----:R-:W-:-:S13]  /*1ad0*/  PLOP3.LUT P0, PT, PT, PT, UP0, 0x80, 0x0 ;  /* 0x000000000000781c */ /* 0x002fda0003f0f008 */
[----:B------:R-:W-:Y:S05]  /*1ae0*/  @!P0 BRA `(.L_x_19) ;  /* 0xfffffffc00f08947 */ /* 0x000fea000383ffff */
[----:B------:R-:W-:-:S13]  /*1af0*/  LOP3.LUT P0, RZ, R3, 0xff, RZ, 0xc0, !PT ;  /* 0x000000ff03ff7812 */ /* 0x000fda000780c0ff */
[----:B------:R-:W-:Y:S05]  /*1b00*/  @!P0 EXIT ;  /* 0x000000000000894d */ /* 0x000fea0003800000 */
[----:B------:R-:W2:Y:S01]  /*1b10*/  LDL.64 R10, [R1] ;  /* 0x00000000010a7983 */ /* 0x000ea20000100a00 */
[----:B------:R-:W1:Y:S01]  /*1b20*/  S2UR UR4, SR_CgaCtaId ;  /* 0x00000000000479c3 */ /* 0x000e620000008800 */
[CC--:B------:R-:W-:Y:S01]  /*1b30*/  LEA.HI R3, R8.reuse, R5.reuse, RZ, 0x2 ;  /* 0x0000000508037211 */ /* 0x0c0fe200078f10ff */
[----:B------:R-:W-:Y:S01]  /*1b40*/  UMOV UR41, 0x400 ;  /* 0x0000040000297882 */ /* 0x000fe20000000000 */
[----:B------:R-:W-:Y:S01]  /*1b50*/  LEA.HI R8, R8, R5, RZ, 0x5 ;  /* 0x0000000508087211 */ /* 0x000fe200078f28ff */
[----:B------:R-:W-:Y:S01]  /*1b60*/  UISETP.LT.AND UP0, UPT, UR40, 0x1, UPT ;  /* 0x000000012800788c */ /* 0x000fe2000bf01270 */
[--C-:B------:R-:W-:Y:S01]  /*1b70*/  SHF.R.S32.HI R60, RZ, 0x2, R3.reuse ;  /* 0x00000002ff3c7819 */ /* 0x100fe20000011403 */
[----:B------:R-:W-:Y:S01]  /*1b80*/  UIADD3 UR5, UR43, -0x1, URZ ;  /* 0xffffffff2b057890 */ /* 0x000fe2000fffe03f */
[----:B------:R-:W-:Y:S01]  /*1b90*/  SHF.R.S32.HI R7, RZ, 0x1f, R3 ;  /* 0x0000001fff077819 */ /* 0x000fe20000011403 */
[----:B------:R-:W3:Y:S01]  /*1ba0*/  LDC R66, c[0x0][0x658] ;  /* 0x00019600ff427b82 */ /* 0x000ee20000000800 */
[----:B------:R-:W-:Y:S01]  /*1bb0*/  LOP3.LUT R4, R3, 0xfffffffc, RZ, 0xc0, !PT ;  /* 0xfffffffc03047812 */ /* 0x000fe200078ec0ff */
[----:B------:R-:W-:Y:S01]  /*1bc0*/  USEL UR42, UR40, 0x1, UP0 ;  /* 0x00000001282a7887 */ /* 0x000fe20008000000 */
[----:B------:R-:W-:Y:S01]  /*1bd0*/  LEA.HI R7, R7, R60, RZ, 0x3 ;  /* 0x0000003c07077211 */ /* 0x000fe200078f18ff */
[----:B------:R-:W-:Y:S01]  /*1be0*/  UISETP.NE.AND UP0, UPT, UR5, URZ, UPT ;  /* 0x0000003f0500728c */ /* 0x000fe2000bf05270 */
[----:B------:R-:W-:Y:S01]  /*1bf0*/  SHF.R.S32.HI R3, RZ, 0x5, R8 ;  /* 0x00000005ff037819 */ /* 0x000fe20000011408 */
[----:B------:R-:W-:Y:S01]  /*1c00*/  IMAD.IADD R4, R5, 0x1, -R4 ;  /* 0x0000000105047824 */ /* 0x000fe200078e0a04 */
[----:B------:R-:W-:Y:S01]  /*1c10*/  LOP3.LUT R7, R7, 0xfffffff8, RZ, 0xc0, !PT ;  /* 0xfffffff807077812 */ /* 0x000fe200078ec0ff */
[----:B------:R-:W4:Y:S01]  /*1c20*/  LDC.64 R64, c[0x0][0x5c8] ;  /* 0x00017200ff407b82 */ /* 0x000f220000000a00 */
[----:B------:R-:W-:Y:S01]  /*1c30*/  USEL UR7, URZ, 0x1, UP0 ;  /* 0x000000013f077887 */ /* 0x000fe20008000000 */
[----:B------:R-:W-:Y:S01]  /*1c40*/  IMAD.SHL.U32 R62, R4, 0x2, RZ ;  /* 0x00000002043e7824 */ /* 0x000fe200078e00ff */
[----:B------:R-:W-:Y:S01]  /*1c50*/  ULDC UR8, c[0x0][0x284] ;  /* 0x0000a10000087ab9 */ /* 0x000fe20000000800 */
[----:B------:R-:W-:Y:S01]  /*1c60*/  IMAD.IADD R60, R60, 0x1, -R7 ;  /* 0x000000013c3c7824 */ /* 0x000fe200078e0a07 */
[----:B------:R-:W-:Y:S01]  /*1c70*/  LOP3.LUT R73, R23, 0x1, RZ, 0xfc, !PT ;  /* 0x0000000117497812 */ /* 0x000fe200078efcff */
[----:B------:R-:W-:Y:S01]  /*1c80*/  IMAD.MOV.U32 R7, RZ, RZ, 0x1 ;  /* 0x00000001ff077424 */ /* 0x000fe200078e00ff */
[----:B------:R-:W-:Y:S01]  /*1c90*/  SHF.R.S32.HI R63, RZ, 0x1f, R62 ;  /* 0x0000001fff3f7819 */ /* 0x000fe2000001143e */
[----:B------:R-:W0:Y:S01]  /*1ca0*/  LDC R5, c[0x0][0x288] ;  /* 0x0000a200ff057b82 */ /* 0x000e220000000800 */
[--C-:B------:R-:W-:Y:S01]  /*1cb0*/  SHF.R.S32.HI R61, RZ, 0x1f, R60.reuse ;  /* 0x0000001fff3d7819 */ /* 0x100fe2000001143c */
[----:B-1----:R-:W-:Y:S01]  /*1cc0*/  ULEA UR41, UR4, UR41, 0x18 ;  /* 0x0000002904297291 */ /* 0x002fe2000f8ec03f */
[C-C-:B------:R-:W-:Y:S01]  /*1cd0*/  IMAD R71, R3.reuse, -0x10, -R60.reuse ;  /* 0xfffffff003477824 */ /* 0x140fe200078e0a3c */
[----:B------:R-:W-:Y:S01]  /*1ce0*/  USHF.L.U32 UR4, UR5, 0x3, URZ ;  /* 0x0000000305047899 */ /* 0x000fe2000800063f */
[----:B------:R-:W-:Y:S01]  /*1cf0*/  IMAD.U32 R74, RZ, RZ, UR7 ;  /* 0x00000007ff4a7e24 */ /* 0x000fe2000f8e00ff */
[----:B------:R-:W-:Y:S01]  /*1d00*/  UIADD3 UR5, UR41, 0x480, URZ ;  /* 0x0000048029057890 */ /* 0x000fe2000fffe03f */
[----:B------:R-:W-:Y:S01]  /*1d10*/  IMAD.WIDE R60, R3, 0x10, R60 ;  /* 0x00000010033c7825 */ /* 0x000fe200078e023c */
[----:B------:R-:W1:Y:S01]  /*1d20*/  LDC R69, c[0x0][0x600] ;  /* 0x00018000ff457b82 */ /* 0x000e620000000800 */
[----:B------:R-:W-:-:S02]  /*1d30*/  UIADD3 UR6, UR41, 0x1c480, URZ ;  /* 0x0001c48029067890 */ /* 0x000fc4000fffe03f */
[----:B------:R-:W-:Y:S01]  /*1d40*/  IMAD.MOV.U32 R3, RZ, RZ, -0x1 ;  /* 0xffffffffff037424 */ /* 0x000fe200078e00ff */
[----:B------:R-:W-:Y:S01]  /*1d50*/  USHF.R.U32.HI UR5, URZ, 0x4, UR5 ;  /* 0x000000043f057899 */ /* 0x000fe20008011605 */
[----:B------:R-:W-:Y:S01]  /*1d60*/  VIADD R71, R71, UR8 ;  /* 0x0000000847477c36 */ /* 0x000fe20008000000 */
[----:B------:R-:W-:Y:S02]  /*1d70*/  USHF.R.U32.HI UR6, URZ, 0x4, UR6 ;  /* 0x000000043f067899 */ /* 0x000fe40008011606 */
[-C--:B---3--:R-:W-:Y:S01]  /*1d80*/  SHF.L.U32 R3, R3, R66.reuse, RZ ;  /* 0x0000004203037219 */ /* 0x088fe200000006ff */
[----:B------:R-:W-:Y:S01]  /*1d90*/  UIADD3 UR47, UR41, 0x390, URZ ;  /* 0x00000390292f7890 */ /* 0x000fe2000fffe03f */
[----:B----4-:R-:W-:Y:S01]  /*1da0*/  SHF.L.U64.HI R67, R64, 0x3, R65 ;  /* 0x0000000340437819 */ /* 0x010fe20000010241 */
[----:B------:R-:W-:Y:S01]  /*1db0*/  ULOP3.LUT UR4, UR4, 0x8, URZ, 0xc0, !UPT ;  /* 0x0000000804047892 */ /* 0x000fe2000f8ec03f */
[----:B------:R-:W-:Y:S01]  /*1dc0*/  SHF.L.U32 R66, R7, R66, RZ ;  /* 0x0000004207427219 */ /* 0x000fe200000006ff */
[----:B------:R-:W-:Y:S01]  /*1dd0*/  ULOP3.LUT UR5, UR5, 0x3fff, URZ, 0xc0, !UPT ;  /* 0x00003fff05057892 */ /* 0x000fe2000f8ec03f */
[----:B------:R-:W-:Y:S01]  /*1de0*/  LOP3.LUT R70, RZ, R3, RZ, 0x33, !PT ;  /* 0x00000003ff467212 */ /* 0x000fe200078e33ff */
[----:B------:R-:W-:Y:S01]  /*1df0*/  ULOP3.LUT UR6, UR6, 0x3fff, URZ, 0xc0, !UPT ;  /* 0x00003fff06067892 */ /* 0x000fe2000f8ec03f */
[----:B0-----:R-:W-:Y:S01]  /*1e00*/  IMAD R65, R4, -0x2, R5 ;  /* 0xfffffffe04417824 */ /* 0x001fe200078e0205 */
[----:B------:R-:W-:-:S02]  /*1e10*/  USHF.L.U32 UR48, UR40, 0x1, URZ ;  /* 0x0000000128307899 */ /* 0x000fc4000800063f */
[----:B------:R-:W-:Y:S02]  /*1e20*/  UIADD3 UR42, -UR42, UR40, URZ ;  /* 0x000000282a2a7290 */ /* 0x000fe4000fffe13f */
[----:B------:R-:W-:Y:S02]  /*1e30*/  ULEA UR43, UR43, UR47, 0x3 ;  /* 0x0000002f2b2b7291 */ /* 0x000fe4000f8e183f */
[----:B------:R-:W-:Y:S01]  /*1e40*/  ULOP3.LUT UR49, UR4, 0x8, URZ, 0x3c, !UPT ;  /* 0x0000000804317892 */ /* 0x000fe2000f8e3c3f */
[----:B-1----:R-:W-:Y:S01]  /*1e50*/  VIADD R69, R69, 0xffffffff ;  /* 0xffffffff45457836 */ /* 0x002fe20000000000 */
[----:B------:R-:W-:Y:S02]  /*1e60*/  ULOP3.LUT UR44, UR4, 0x18, URZ, 0x3c, !UPT ;  /* 0x00000018042c7892 */ /* 0x000fe4000f8e3c3f */
[----:B------:R-:W-:Y:S02]  /*1e70*/  ULOP3.LUT UR45, UR5, 0x10000, URZ, 0xfc, !UPT ;  /* 0x00010000052d7892 */ /* 0x000fe4000f8efc3f */
[----:B------:R-:W-:Y:S01]  /*1e80*/  ULOP3.LUT UR46, UR6, 0x10000, URZ, 0xfc, !UPT ;  /* 0x00010000062e7892 */ /* 0x000fe2000f8efc3f */
[----:B--2---:R-:W-:-:S11]  /*1e90*/  SHF.L.U64.HI R68, R10, 0x1, R0 ;  /* 0x000000010a447819 */ /* 0x004fd60000010200 */
.L_x_107:
[----:B------:R-:W-:-:S04]  /*1ea0*/  SHF.L.U32 R0, R74, 0x1f, RZ ;  /* 0x0000001f4a007819 */ /* 0x000fc800000006ff */
[----:B------:R-:W0:Y:S02]  /*1eb0*/  SYNCS.PHASECHK.TRANS64.TRYWAIT P0, [UR43+-0x8], R0 ;  /* 0xfffff800ff0075a7 */ /* 0x000e24000800016b */
[----:B0-----:R-:W-:Y:S05]  /*1ec0*/  @!P0 BRA `(.L_x_20) ;  /* 0x0000005800388947 */ /* 0x001fea0003800000 */
.L_x_181:
[----:B------:R-:W-:Y:S02]  /*1ed0*/  ULDC UR4, c[0x0][0x28c] ;  /* 0x0000a30000047ab9 */ /* 0x000fe40000000800 */
[----:B------:R-:W-:-:S13]  /*1ee0*/  ISETP.LT.AND P0, PT, RZ, UR4, PT ;  /* 0x00000004ff007c0c */ /* 0x000fda000bf01270 */
[----:B------:R-:W-:Y:S05]  /*1ef0*/  @P0 BRA `(.L_x_21) ;  /* 0x0000000000400947 */ /* 0x000fea0003800000 */
[----:B0-----:R-:W-:Y:S01]  /*1f00*/  MOV R0, 0x0 ;  /* 0x0000000000007802 */ /* 0x001fe20000000f00 */
[----:B------:R-:W-:Y:S01]  /*1f10*/  ULDC.64 UR4, c[0x4][0x68] ;  /* 0x01001a0000047ab9 */ /* 0x000fe20000000a00 */
[----:B------:R-:W-:Y:S01]  /*1f20*/  ULDC.64 UR6, c[0x4][0x8] ;  /* 0x0100020000067ab9 */ /* 0x000fe20000000a00 */
[----:B------:R-:W-:Y:S01]  /*1f30*/  IMAD.U32 R4, RZ, RZ, UR4 ;  /* 0x00000004ff047e24 */ /* 0x000fe2000f8e00ff */
[----:B------:R0:W1:Y:S01]  /*1f40*/  LDC.64 R14, c[0x4][R0] ;  /* 0x01000000000e7b82 */ /* 0x0000620000000a00 */
[----:B------:R-:W-:Y:S01]  /*1f50*/  IMAD.U32 R5, RZ, RZ, UR5 ;  /* 0x00000005ff057e24 */ /* 0x000fe2000f8e00ff */
[----:B------:R-:W-:Y:S01]  /*1f60*/  ULDC.64 UR4, c[0x4][0x70] ;  /* 0x01001c0000047ab9 */ /* 0x000fe20000000a00 */
[----:B------:R-:W-:Y:S02]  /*1f70*/  IMAD.U32 R10, RZ, RZ, UR6 ;  /* 0x00000006ff0a7e24 */ /* 0x000fe4000f8e00ff */
[----:B------:R-:W-:Y:S02]  /*1f80*/  IMAD.U32 R6, RZ, RZ, UR4 ;  /* 0x00000004ff067e24 */ /* 0x000fe4000f8e00ff */
[----:B------:R-:W-:-:S02]  /*1f90*/  IMAD.U32 R7, RZ, RZ, UR5 ;  /* 0x00000005ff077e24 */ /* 0x000fc4000f8e00ff */
[----:B------:R-:W-:Y:S02]  /*1fa0*/  IMAD.U32 R11, RZ, RZ, UR7 ;  /* 0x00000007ff0b7e24 */ /* 0x000fe4000f8e00ff */
[----:B------:R-:W-:Y:S02]  /*1fb0*/  IMAD.MOV.U32 R8, RZ, RZ, 0x1e1 ;  /* 0x000001e1ff087424 */ /* 0x000fe400078e00ff */
[----:B------:R-:W-:Y:S02]  /*1fc0*/  IMAD.MOV.U32 R12, RZ, RZ, 0x1 ;  /* 0x00000001ff0c7424 */ /* 0x000fe400078e00ff */
[----:B0-----:R-:W-:-:S07]  /*1fd0*/  IMAD.MOV.U32 R13, RZ, RZ, RZ ;  /* 0x000000ffff0d7224 */ /* 0x001fce00078e00ff */
[----:B------:R-:W-:-:S07]  /*1fe0*/  LEPC R20, `(.L_x_21) ;  /* 0x000000001014794e */ /* 0x000fce0000000000 */
[----:B-1---5:R-:W-:Y:S05]  /*1ff0*/  CALL.ABS.NOINC R14 ;  /* 0x000000000e007343 */ /* 0x022fea0003c00000 */
.L_x_21:
[----:B------:R-:W-:-:S13]  /*2000*/  ISETP.NE.AND P0, PT, R73, 0x3, PT ;  /* 0x000000034900780c */ /* 0x000fda0003f05270 */
[----:B------:R-:W-:Y:S05]  /*2010*/  @!P0 BRA `(.L_x_22) ;  /* 0x0000000000048947 */ /* 0x000fea0003800000 */
[----:B------:R-:W-:Y:S01]  /*2020*/  BPT.TRAP 0x1 ;  /* 0x000000040000795c */ /* 0x000fe20000300000 */
.L_x_22:
[----:B0-----:R-:W-:Y:S02]  /*2030*/  IMAD.U32 R3, RZ, RZ, UR39 ;  /* 0x00000027ff037e24 */ /* 0x001fe4000f8e00ff */
[----:B------:R-:W-:-:S03]  /*2040*/  IMAD.U32 R0, RZ, RZ, UR38 ;  /* 0x00000026ff007e24 */ /* 0x000fc6000f8e00ff */
[----:B------:R-:W-:Y:S02]  /*2050*/  LEA R3, R3, UR41, 0x3 ;  /* 0x0000002903037c11 */ /* 0x000fe4000f8e18ff */
[----:B------:R-:W-:-:S04]  /*2060*/  SHF.L.U32 R0, R0, 0x1f, RZ ;  /* 0x0000001f00007819 */ /* 0x000fc800000006ff */
[----:B------:R0:W1:Y:S01]  /*2070*/  SYNCS.PHASECHK.TRANS64.TRYWAIT P1, [R3+URZ], R0 ;  /* 0x00000000030075a7 */ /* 0x000062000802017f */
[----:B------:R-:W-:Y:S05]  /*2080*/  @!P0 BRA `(.L_x_23) ;  /* 0x0000000000048947 */ /* 0x000fea0003800000 */
[----:B------:R-:W-:Y:S01]  /*2090*/  BPT.TRAP 0x1 ;  /* 0x000000040000795c */ /* 0x000fe20000300000 */
.L_x_23:
[----:B-1----:R-:W-:Y:S05]  /*20a0*/  @P1 BRA `(.L_x_24) ;  /* 0x0000000000081947 */ /* 0x002fea0003800000 */
[----:B------:R-:W1:Y:S02]  /*20b0*/  SYNCS.PHASECHK.TRANS64.TRYWAIT P1, [R3+URZ], R0 ;  /* 0x00000000030075a7 */ /* 0x000e64000802017f */
[----:B-1----:R-:W-:Y:S05]  /*20c0*/  @!P1 BRA `(.L_x_25) ;  /* 0x0000005400d09947 */ /* 0x002fea0003800000 */
.L_x_24:
[----:B------:R-:W-:Y:S05]  /*20d0*/  WARPSYNC.ALL ;  /* 0x0000000000007948 */ /* 0x000fea0003800000 */
[----:B------:R-:W-:Y:S01]  /*20e0*/  ULEA UR4, UR39, UR45, 0x7 ;  /* 0x0000002d27047291 */ /* 0x000fe2000f8e383f */
[----:B------:R-:W-:Y:S01]  /*20f0*/  WARPGROUP.ARRIVE ;  /* 0x00000000000079c5 */ /* 0x000fe20000000000 */
[----:B------:R-:W-:Y:S01]  /*2100*/  ULEA UR6, UR39, UR46, 0x7 ;  /* 0x0000002e27067291 */ /* 0x000fe2000f8e383f */
[----:B01----:R-:W-:Y:S01]  /*2110*/  IMAD.U32 R0, RZ, RZ, UR42 ;  /* 0x0000002aff007e24 */ /* 0x003fe2000f8e00ff */
[----:B------:R-:W-:Y:S01]  /*2120*/  UMOV UR5, 0xc0000010 ;  /* 0xc000001000057882 */ /* 0x000fe20000000000 */
[----:B------:R-:W-:-:S03]  /*2130*/  UMOV UR7, 0xc0000010 ;  /* 0xc000001000077882 */ /* 0x000fc60000000000 */
[----:B------:R-:W-:-:S03]  /*2140*/  ISETP.GE.AND P1, PT, R0, 0x1, PT ;  /* 0x000000010000780c */ /* 0x000fc60003f26270 */
[----:B------:R-:W-:Y:S03]  /*2150*/  IGMMA.64x64x32.S8.S8 R24, gdesc[UR4], RZ, !UPT, gsb0 ;  /* 0x01e00000041879f1 */ /* 0x000fe6000c0410ff */
[----:B------:R-:W-:-:S07]  /*2160*/  WARPGROUP.DEPBAR.LE gsb0, 0x0 ;  /* 0x00008000000079c5 */ /* 0x000fce0000010000 */
[----:B------:R-:W-:Y:S05]  /*2170*/  @!P1 BRA `(.L_x_26) ;  /* 0x0000000000b89947 */ /* 0x000fea0003800000 */
[----:B------:R-:W-:Y:S01]  /*2180*/  UIADD3 UR4, UR39, 0x1, URZ ;  /* 0x0000000127047890 */ /* 0x000fe2000fffe03f */
[----:B------:R-:W-:Y:S02]  /*2190*/  IMAD.U32 R0, RZ, RZ, UR42 ;  /* 0x0000002aff007e24 */ /* 0x000fe4000f8e00ff */
[----:B------:R-:W-:Y:S01]  /*21a0*/  IMAD.U32 R3, RZ, RZ, UR39 ;  /* 0x00000027ff037e24 */ /* 0x000fe2000f8e00ff */
[----:B------:R-:W-:-:S04]  /*21b0*/  UISETP.NE.AND UP0, UPT, UR4, 0x38, UPT ;  /* 0x000000380400788c */ /* 0x000fc8000bf05270 */
[----:B------:R-:W-:Y:S02]  /*21c0*/  USEL UR5, URZ, 0x1, UP0 ;  /* 0x000000013f057887 */ /* 0x000fe40008000000 */
[----:B------:R-:W-:Y:S02]  /*21d0*/  USEL UR8, UR4, URZ, UP0 ;  /* 0x0000003f04087287 */ /* 0x000fe40008000000 */
[----:B------:R-:W-:-:S06]  /*21e0*/  ULOP3.LUT UR5, UR38, UR5, URZ, 0x3c, !UPT ;  /* 0x0000000526057292 */ /* 0x000fcc000f8e3c3f */
[----:B------:R-:W-:-:S07]  /*21f0*/  IMAD.U32 R6, RZ, RZ, UR5 ;  /* 0x00000005ff067e24 */ /* 0x000fce000f8e00ff */
.L_x_33:
[----:B------:R-:W-:Y:S05]  /*2200*/  @!P0 BRA `(.L_x_27) ;  /* 0x0000000000048947 */ /* 0x000fea0003800000 */
[----:B------:R-:W-:Y:S01]  /*2210*/  BPT.TRAP 0x1 ;  /* 0x000000040000795c */ /* 0x000fe20000300000 */
.L_x_27:
[----:B------:R-:W-:Y:S01]  /*2220*/  ULEA UR4, UR8, UR41, 0x3 ;  /* 0x0000002908047291 */ /* 0x000fe2000f8e183f */
[----:B------:R-:W-:-:S08]  /*2230*/  SHF.L.U32 R4, R6, 0x1f, RZ ;  /* 0x0000001f06047819 */ /* 0x000fd000000006ff */
[----:B------:R0:W1:Y:S01]  /*2240*/  SYNCS.PHASECHK.TRANS64.TRYWAIT P1, [UR4], R4 ;  /* 0x00000004ff0075a7 */ /* 0x0000620008020144 */
[----:B------:R-:W-:Y:S05]  /*2250*/  @!P0 BRA `(.L_x_28) ;  /* 0x0000000000048947 */ /* 0x000fea0003800000 */
[----:B------:R-:W-:Y:S01]  /*2260*/  BPT.TRAP 0x1 ;  /* 0x000000040000795c */ /* 0x000fe20000300000 */
.L_x_28:
[----:B-1----:R-:W-:Y:S05]  /*2270*/  @P1 BRA `(.L_x_29) ;  /* 0x0000000000081947 */ /* 0x002fea0003800000 */
[----:B------:R-:W1:Y:S02]  /*2280*/  SYNCS.PHASECHK.TRANS64.TRYWAIT P1, [UR4], R4 ;  /* 0x00000004ff0075a7 */ /* 0x000e640008020144 */
[----:B-1----:R-:W-:Y:S05]  /*2290*/  @!P1 BRA `(.L_x_30) ;  /* 0x0000005400709947 */ /* 0x002fea0003800000 */
.L_x_29:
[----:B------:R-:W-:Y:S01]  /*22a0*/  ULEA UR4, UR8, UR45, 0x7 ;  /* 0x0000002d08047291 */ /* 0x000fe2000f8e383f */
[----:B------:R-:W-:Y:S01]  /*22b0*/  WARPGROUP.ARRIVE ;  /* 0x00000000000079c5 */ /* 0x000fe20000000000 */
[----:B------:R-:W-:Y:S01]  /*22c0*/  ULEA UR6, UR8, UR46, 0x7 ;  /* 0x0000002e08067291 */ /* 0x000fe2000f8e383f */
[----:B------:R-:W-:Y:S01]  /*22d0*/  UMOV UR5, 0xc0000010 ;  /* 0xc000001000057882 */ /* 0x000fe20000000000 */
[----:B------:R-:W-:-:S07]  /*22e0*/  UMOV UR7, 0xc0000010 ;  /* 0xc000001000077882 */ /* 0x000fce0000000000 */
[----:B------:R-:W-:Y:S03]  /*22f0*/  IGMMA.64x64x32.S8.S8 R24, gdesc[UR4], R24, gsb0 ;  /* 0x01e00000041879f1 */ /* 0x000fe60008041018 */
[----:B------:R-:W-:Y:S02]  /*2300*/  WARPGROUP.DEPBAR.LE gsb0, 0x0 ;  /* 0x00008000000079c5 */ /* 0x000fe40000010000 */
[----:B------:R-:W-:Y:S05]  /*2310*/  @!P0 BRA `(.L_x_31) ;  /* 0x0000000000048947 */ /* 0x000fea0003800000 */
[----:B------:R-:W-:Y:S01]  /*2320*/  BPT.TRAP 0x1 ;  /* 0x000000040000795c */ /* 0x000fe20000300000 */
.L_x_31:
[----:B------:R-:W-:-:S13]  /*2330*/  ISETP.NE.AND P1, PT, R57, RZ, PT ;  /* 0x000000ff3900720c */ /* 0x000fda0003f25270 */
[----:B01----:R-:W-:-:S05]  /*2340*/  @P1 LEA R4, R3, UR41, 0x3 ;  /* 0x0000002903041c11 */ /* 0x003fca000f8e18ff */
[----:B------:R-:W-:-:S05]  /*2350*/  @P1 VIADD R5, R4, 0x1c0 ;  /* 0x000001c004051836 */ /* 0x000fca0000000000 */
[----:B------:R-:W-:-:S04]  /*2360*/  @P1 PRMT R5, R56, 0x654, R5 ;  /* 0x0000065438051816 */ /* 0x000fc80000000005 */
[----:B------:R0:W-:Y:S01]  /*2370*/  @P1 SYNCS.ARRIVE.TRANS64.RED.A1T0 RZ, [R5+URZ], RZ ;  /* 0x000000ff05ff19a7 */ /* 0x0001e2000810043f */
[----:B------:R-:W-:-:S13]  /*2380*/  ISETP.GT.U32.AND P1, PT, R23, 0x1, PT ;  /* 0x000000011700780c */ /* 0x000fda0003f24070 */
[----:B0-----:R-:W-:Y:S05]  /*2390*/  @P1 BRA `(.L_x_32) ;  /* 0x0000000000041947 */ /* 0x001fea0003800000 */
[----:B------:R-:W-:Y:S01]  /*23a0*/  BPT.TRAP 0x1 ;  /* 0x000000040000795c */ /* 0x000fe20000300000 */
.L_x_32:
[----:B------:R-:W-:Y:S01]  /*23b0*/  UIADD3 UR8, UR8, 0x1, URZ ;  /* 0x0000000108087890 */ /* 0x000fe2000fffe03f */
[C---:B------:R-:W-:Y:S01]  /*23c0*/  ISETP.GT.AND P2, PT, R0.reuse, 0x1, PT ;  /* 0x000000010000780c */ /* 0x040fe20003f44270 */
[----:B------:R-:W-:Y:S02]  /*23d0*/  VIADD R3, R3, 0x1 ;  /* 0x0000000103037836 */ /* 0x000fe40000000000 */
[----:B------:R-:W-:Y:S01]  /*23e0*/  UISETP.NE.AND UP0, UPT, UR8, 0x38, UPT ;  /* 0x000000380800788c */ /* 0x000fe2000bf05270 */
[----:B------:R-:W-:Y:S02]  /*23f0*/  VIADD R0, R0, 0xffffffff ;  /* 0xffffffff00007836 */ /* 0x000fe40000000000 */
[C---:B------:R-:W-:Y:S01]  /*2400*/  ISETP.NE.AND P1, PT, R3.reuse, 0x38, PT ;  /* 0x000000380300780c */ /* 0x040fe20003f25270 */
[----:B------:R-:W-:Y:S02]  /*2410*/  USEL UR4, URZ, 0x1, UP0 ;  /* 0x000000013f047887 */ /* 0x000fe40008000000 */
[----:B------:R-:W-:Y:S01]  /*2420*/  USEL UR8, UR8, URZ, UP0 ;  /* 0x0000003f08087287 */ /* 0x000fe20008000000 */
[----:B------:R-:W-:-:S03]  /*2430*/  SEL R3, R3, RZ, P1 ;  /* 0x000000ff03037207 */ /* 0x000fc60000800000 */
[----:B------:R-:W-:Y:S01]  /*2440*/  LOP3.LUT R6, R6, UR4, RZ, 0x3c, !PT ;  /* 0x0000000406067c12 */ /* 0x000fe2000f8e3cff */
[----:B------:R-:W-:Y:S07]  /*2450*/  @P2 BRA `(.L_x_33) ;  /* 0xfffffffc00682947 */ /* 0x000fee000383ffff */
.L_x_26:
[----:B------:R-:W0:Y:S01]  /*2460*/  LDC R0, c[0x0][0x28c] ;  /* 0x0000a300ff007b82 */ /* 0x000e220000000800 */
[----:B------:R-:W-:-:S04]  /*2470*/  IMAD.U32 R3, RZ, RZ, UR49 ;  /* 0x00000031ff037e24 */ /* 0x000fc8000f8e00ff */
[----:B------:R1:W-:Y:S01]  /*2480*/  SYNCS.ARRIVE.TRANS64.A1T0 RZ, [R3+UR47], RZ ;  /* 0x000000ff03ff79a7 */ /* 0x0003e2000810002f */
[----:B0-----:R-:W-:-:S13]  /*2490*/  ISETP.GE.AND P1, PT, R0, 0x1, PT ;  /* 0x000000010000780c */ /* 0x001fda0003f26270 */
[----:B-1----:R-:W-:Y:S05]  /*24a0*/  @!P1 BRA `(.L_x_34) ;  /* 0x0000000000449947 */ /* 0x002fea0003800000 */
[----:B------:R-:W-:Y:S05]  /*24b0*/  @!P0 BRA `(.L_x_35) ;  /* 0x0000000000048947 */ /* 0x000fea0003800000 */
[----:B------:R-:W-:Y:S01]  /*24c0*/  BPT.TRAP 0x1 ;  /* 0x000000040000795c */ /* 0x000fe20000300000 */
.L_x_35:
[----:B------:R-:W-:-:S13]  /*24d0*/  ISETP.NE.AND P0, PT, R57, RZ, PT ;  /* 0x000000ff3900720c */ /* 0x000fda0003f05270 */
[----:B------:R-:W-:-:S05]  /*24e0*/  VOTEU.ANY UP0, P0 ;  /* 0x00000000003f7886 */ /* 0x000fca0000000100 */
[----:B------:R-:W-:-:S06]  /*24f0*/  @UP0 UIADD3 UR4, UR39, UR42, URZ ;  /* 0x0000002a27040290 */ /* 0x000fcc000fffe03f */
[----:B------:R-:W-:Y:S02]  /*2500*/  IMAD.U32 R4, RZ, RZ, UR4 ;  /* 0x00000004ff047e24 */ /* 0x000fe4000f8e00ff */
[----:B------:R-:W-:-:S03]  /*2510*/  IMAD.U32 R3, RZ, RZ, UR4 ;  /* 0x00000004ff037e24 */ /* 0x000fc6000f8e00ff */
[----:B------:R-:W-:-:S05]  /*2520*/  @P0 SHF.R.U32.HI R4, RZ, 0x3, R4 ;  /* 0x00000003ff040819 */ /* 0x000fca0000011604 */
[----:B------:R-:W-:-:S04]  /*2530*/  @P0 IMAD.WIDE.U32 R4, R4, 0x24924925, RZ ;  /* 0x2492492504040825 */ /* 0x000fc800078e00ff */
[----:B------:R-:W-:-:S05]  /*2540*/  @P0 IMAD R4, R5, -0x38, R3 ;  /* 0xffffffc805040824 */ /* 0x000fca00078e0203 */
[----:B------:R-:W-:-:S05]  /*2550*/  @P0 LEA R4, R4, UR41, 0x3 ;  /* 0x0000002904040c11 */ /* 0x000fca000f8e18ff */
[----:B------:R-:W-:-:S05]  /*2560*/  @P0 VIADD R3, R4, 0x1c0 ;  /* 0x000001c004030836 */ /* 0x000fca0000000000 */
[----:B------:R-:W-:-:S04]  /*2570*/  @P0 PRMT R3, R56, 0x654, R3 ;  /* 0x0000065438030816 */ /* 0x000fc80000000003 */
[----:B------:R0:W-:Y:S01]  /*2580*/  @P0 SYNCS.ARRIVE.TRANS64.RED.A1T0 RZ, [R3+URZ], RZ ;  /* 0x000000ff03ff09a7 */ /* 0x0001e2000810043f */
[----:B------:R-:W-:-:S13]  /*2590*/  ISETP.GT.U32.AND P0, PT, R23, 0x1, PT ;  /* 0x000000011700780c */ /* 0x000fda0003f04070 */
[----:B0-----:R-:W-:Y:S05]  /*25a0*/  @P0 BRA `(.L_x_34) ;  /* 0x0000000000040947 */ /* 0x001fea0003800000 */
[----:B------:R-:W-:Y:S01]  /*25b0*/  BPT.TRAP 0x1 ;  /* 0x000000040000795c */ /* 0x000fe20000300000 */
.L_x_34:
[----:B------:R-:W-:Y:S01]  /*25c0*/  SHF.L.U32 R3, R74, 0x1f, RZ ;  /* 0x0000001f4a037819 */ /* 0x000fe200000006ff */
[----:B------:R-:W-:Y:S01]  /*25d0*/  UIADD3 UR39, UR39, UR48, URZ ;  /* 0x0000003027277290 */ /* 0x000fe2000fffe03f */
[----:B------:R-:W-:Y:S01]  /*25e0*/  IMAD.SHL.U32 R0, R22, 0x40, RZ ;  /* 0x0000004016007824 */ /* 0x000fe200078e00ff */
[----:B------:R-:W-:Y:S01]  /*25f0*/  UISETP.GE.U32.AND UP1, UPT, UR48, 0x38, UPT ;  /* 0x000000383000788c */ /* 0x000fe2000bf26070 */
[----:B------:R-:W0:Y:S01]  /*2600*/  SYNCS.PHASECHK.TRANS64.TRYWAIT P0, [UR43+0x8], R3 ;  /* 0x00000803ff0075a7 */ /* 0x000e22000800016b */
[----:B------:R-:W-:-:S04]  /*2610*/  UISETP.GT.U32.AND UP0, UPT, UR39, 0x37, UPT ;  /* 0x000000372700788c */ /* 0x000fc8000bf04070 */
[----:B------:R-:W-:-:S04]  /*2620*/  UISETP.LT.U32.AND UP0, UPT, UR48, 0x38, UP0 ;  /* 0x000000383000788c */ /* 0x000fc80008701070 */
[----:B------:R-:W-:Y:S02]  /*2630*/  USEL UR6, URZ, 0x1, !UP0 ;  /* 0x000000013f067887 */ /* 0x000fe4000c000000 */
[----:B------:R-:W-:Y:S02]  /*2640*/  @UP1 USHF.R.U32.HI UR4, URZ, 0x3, UR39 ;  /* 0x000000033f041899 */ /* 0x000fe40008011627 */
[----:B------:R-:W-:Y:S02]  /*2650*/  ULOP3.LUT UR38, UR38, UR6, URZ, 0x3c, !UPT ;  /* 0x0000000626267292 */ /* 0x000fe4000f8e3c3f */
[----:B------:R-:W-:-:S04]  /*2660*/  @UP1 UIMAD.WIDE.U32 UR4, UR4, 0x24924925, URZ ;  /* 0x24924925040418a5 */ /* 0x000fc8000f8e003f */
[----:B------:R-:W-:Y:S01]  /*2670*/  @UP1 ULOP3.LUT UR38, UR38, 0x1, UR5, 0x78, !UPT ;  /* 0x0000000126261892 */ /* 0x000fe2000f8e7805 */
[----:B0-----:R-:W-:Y:S11]  /*2680*/  @!P0 BRA `(.L_x_36) ;  /* 0x00000050008c8947 */ /* 0x001ff60003800000 */
.L_x_182:
[----:B------:R-:W-:Y:S01]  /*2690*/  ULDC UR4, c[0x0][0x284] ;  /* 0x0000a10000047ab9 */ /* 0x000fe20000000800 */
[----:B------:R-:W-:Y:S01]  /*26a0*/  IMAD.SHL.U32 R13, R19, 0x40, RZ ;  /* 0x00000040130d7824 */ /* 0x000fe200078e00ff */
[----:B------:R-:W-:Y:S01]  /*26b0*/  ISETP.GE.AND P0, PT, R0, UR4, PT ;  /* 0x0000000400007c0c */ /* 0x000fe2000bf06270 */
[----:B------:R-:W-:-:S03]  /*26c0*/  ULDC UR4, c[0x0][0x288] ;  /* 0x0000a20000047ab9 */ /* 0x000fc60000000800 */
[----:B------:R-:W-:-:S13]  /*26d0*/  ISETP.GE.OR P0, PT, R13, UR4, P0 ;  /* 0x000000040d007c0c */ /* 0x000fda0008706670 */
[----:B------:R-:W-:Y:S05]  /*26e0*/  @P0 BRA `(.L_x_37) ;  /* 0x0000001c00380947 */ /* 0x000fea0003800000 */
[----:B------:R-:W-:Y:S01]  /*26f0*/  SHF.R.S32.HI R11, RZ, 0x1f, R18 ;  /* 0x0000001fff0b7819 */ /* 0x000fe20000011412 */
[----:B------:R-:W-:Y:S01]  /*2700*/  ULDC.64 UR4, c[0x0][0x5d0] ;  /* 0x0001740000047ab9 */ /* 0x000fe20000000a00 */
[----:B------:R-:W-:Y:S01]  /*2710*/  SHF.R.S32.HI R10, RZ, 0x1f, R13 ;  /* 0x0000001fff0a7819 */ /* 0x000fe2000001140d */
[----:B0-----:R-:W-:Y:S01]  /*2720*/  IMAD.WIDE.U32 R4, R18, UR4, R62 ;  /* 0x0000000412047c25 */ /* 0x001fe2000f8e003e */
[----:B------:R-:W-:Y:S01]  /*2730*/  ULDC.64 UR6, c[0x0][0x5c8] ;  /* 0x0001720000067ab9 */ /* 0x000fe20000000a00 */
[----:B------:R-:W-:Y:S02]  /*2740*/  BSSY B0, `(.L_x_37) ;  /* 0x00001c8000007945 */ /* 0x000fe40003800000 */
[----:B------:R-:W-:Y:S01]  /*2750*/  IMAD R3, R11, UR4, RZ ;  /* 0x000000040b037c24 */ /* 0x000fe2000f8e02ff */
[----:B------:R-:W-:Y:S01]  /*2760*/  IADD3 R4, P0, R13, R4, RZ ;  /* 0x000000040d047210 */ /* 0x000fe20007f1e0ff */
[----:B------:R-:W-:-:S04]  /*2770*/  IMAD.WIDE R14, R22, 0x40, R60 ;  /* 0x00000040160e7825 */ /* 0x000fc800078e023c */
[----:B------:R-:W-:Y:S01]  /*2780*/  IMAD R3, R18, UR5, R3 ;  /* 0x0000000512037c24 */ /* 0x000fe2000f8e0203 */
[----:B------:R-:W-:Y:S01]  /*2790*/  ULDC.64 UR4, c[0x0][0x5c0] ;  /* 0x0001700000047ab9 */ /* 0x000fe20000000a00 */
[----:B------:R-:W-:Y:S02]  /*27a0*/  IMAD.IADD R22, R71, 0x1, -R0 ;  /* 0x0000000147167824 */ /* 0x000fe400078e0a00 */
[----:B------:R-:W-:Y:S01]  /*27b0*/  IMAD.IADD R75, R65, 0x1, -R13 ;  /* 0x00000001414b7824 */ /* 0x000fe200078e0a0d */
[----:B------:R-:W-:Y:S01]  /*27c0*/  IADD3.X R5, R10, R5, R3, P0, !PT ;  /* 0x000000050a057210 */ /* 0x000fe200007fe403 */
[----:B------:R-:W-:Y:S02]  /*27d0*/  IMAD R3, R15, UR6, RZ ;  /* 0x000000060f037c24 */ /* 0x000fe4000f8e02ff */
[----:B------:R-:W-:-:S04]  /*27e0*/  IMAD.WIDE.U32 R4, R14, UR6, R4 ;  /* 0x000000060e047c25 */ /* 0x000fc8000f8e0004 */
[----:B------:R-:W-:Y:S01]  /*27f0*/  IMAD R3, R14, UR7, R3 ;  /* 0x000000070e037c24 */ /* 0x000fe2000f8e0203 */
[----:B------:R-:W-:-:S04]  /*2800*/  IADD3 R6, P0, R4, UR4, RZ ;  /* 0x0000000404067c10 */ /* 0x000fc8000ff1e0ff */
[----:B------:R-:W-:Y:S02]  /*2810*/  IADD3.X R7, R5, UR5, R3, P0, !PT ;  /* 0x0000000505077c10 */ /* 0x000fe400087fe403 */
[----:B-----5:R-:W-:Y:S02]  /*2820*/  ISETP.NE.AND P0, PT, R59, RZ, PT ;  /* 0x000000ff3b00720c */ /* 0x020fe40003f05270 */
[----:B------:R-:W-:-:S05]  /*2830*/  LEA R4, P1, R64, R6, 0x3 ;  /* 0x0000000640047211 */ /* 0x000fca00078218ff */
[----:B------:R-:W-:-:S06]  /*2840*/  IMAD.X R5, R67, 0x1, R7, P1 ;  /* 0x0000000143057824 */ /* 0x000fcc00008e0607 */
[----:B------:R-:W-:Y:S05]  /*2850*/  @!P0 BRA `(.L_x_38) ;  /* 0x0000001400188947 */ /* 0x000fea0003800000 */
[----:B------:R-:W0:Y:S01]  /*2860*/  LDC.64 R20, c[0x0][0x5b0] ;  /* 0x00016c00ff147b82 */ /* 0x000e220000000a00 */
[----:B------:R-:W-:Y:S01]  /*2870*/  ULDC.64 UR4, c[0x0][0x5b8] ;  /* 0x00016e0000047ab9 */ /* 0x000fe20000000a00 */
[----:B------:R-:W-:Y:S01]  /*2880*/  ISETP.GE.AND P3, PT, R75, 0x1, PT ;  /* 0x000000014b00780c */ /* 0x000fe20003f66270 */
[----:B------:R-:W-:Y:S01]  /*2890*/  IMAD.WIDE.U32 R8, R18, UR4, R62 ;  /* 0x0000000412087c25 */ /* 0x000fe2000f8e003e */
[----:B------:R-:W-:Y:S02]  /*28a0*/  BSSY B1, `(.L_x_39) ;  /* 0x000000e000017945 */ /* 0x000fe40003800000 */
[----:B------:R-:W-:Y:S01]  /*28b0*/  ISETP.LT.OR P1, PT, R22, 0x1, !P3 ;  /* 0x000000011600780c */ /* 0x000fe20005f21670 */
[----:B------:R-:W-:Y:S01]  /*28c0*/  IMAD R3, R11, UR4, RZ ;  /* 0x000000040b037c24 */ /* 0x000fe2000f8e02ff */
[----:B------:R-:W1:Y:S01]  /*28d0*/  LDC.64 R76, c[0x0][0x5a8] ;  /* 0x00016a00ff4c7b82 */ /* 0x000e620000000a00 */
[----:B------:R-:W-:Y:S02]  /*28e0*/  IADD3 R12, P0, R13, R8, RZ ;  /* 0x000000080d0c7210 */ /* 0x000fe40007f1e0ff */
[----:B------:R-:W-:-:S05]  /*28f0*/  IMAD R3, R18, UR5, R3 ;  /* 0x0000000512037c24 */ /* 0x000fca000f8e0203 */
[----:B------:R-:W-:Y:S01]  /*2900*/  IADD3.X R13, R10, R9, R3, P0, !PT ;  /* 0x000000090a0d7210 */ /* 0x000fe200007fe403 */
[-C--:B0-----:R-:W-:Y:S02]  /*2910*/  IMAD R0, R15, R20.reuse, RZ ;  /* 0x000000140f007224 */ /* 0x081fe400078e02ff */
[----:B------:R-:W-:-:S04]  /*2920*/  IMAD.WIDE.U32 R8, R14, R20, R12 ;  /* 0x000000140e087225 */ /* 0x000fc800078e000c */
[----:B------:R-:W-:Y:S01]  /*2930*/  IMAD R19, R14, R21, R0 ;  /* 0x000000150e137224 */ /* 0x000fe200078e0200 */
[----:B-1----:R-:W-:-:S04]  /*2940*/  IADD3 R8, P0, R8, R76, RZ ;  /* 0x0000004c08087210 */ /* 0x002fc80007f1e0ff */
[----:B------:R-:W-:Y:S01]  /*2950*/  IADD3.X R9, R77, R9, R19, P0, !PT ;  /* 0x000000094d097210 */ /* 0x000fe200007fe413 */
[----:B------:R-:W-:Y:S08]  /*2960*/  @P1 BRA `(.L_x_40) ;  /* 0x0000000000041947 */ /* 0x000ff00003800000 */
[----:B------:R0:W5:Y:S02]  /*2970*/  LDG.E.U8 R72, desc[UR36][R8.64] ;  /* 0x0000002408487981 */ /* 0x000164000c1e1100 */
.L_x_40:
[----:B------:R-:W-:Y:S05]  /*2980*/  BSYNC B1 ;  /* 0x0000000000017941 */ /* 0x000fea0003800000 */
.L_x_39:
[----:B-----5:R-:W-:Y:S01]  /*2990*/  LOP3.LUT R0, R72, 0xffff, RZ, 0xc0, !PT ;  /* 0x0000ffff48007812 */ /* 0x020fe200078ec0ff */
[----:B------:R-:W-:Y:S01]  /*29a0*/  IMAD.SHL.U32 R10, R20, 0x8, RZ ;  /* 0x00000008140a7824 */ /* 0x000fe200078e00ff */
[----:B------:R-:W-:Y:S01]  /*29b0*/  ISETP.GE.AND P2, PT, R75, 0x2, PT ;  /* 0x000000024b00780c */ /* 0x000fe20003f46270 */
[----:B------:R-:W-:Y:S01]  /*29c0*/  BSSY B1, `(.L_x_41) ;  /* 0x000000e000017945 */ /* 0x000fe20003800000 */
[----:B------:R-:W-:Y:S02]  /*29d0*/  PRMT R0, R0, 0x8880, RZ ;  /* 0x0000888000007816 */ /* 0x000fe400000000ff */
[----:B------:R-:W-:Y:S02]  /*29e0*/  ISETP.LT.OR P0, PT, R22, 0x1, !P2 ;  /* 0x000000011600780c */ /* 0x000fe40005701670 */
[----:B------:R-:W-:Y:S01]  /*29f0*/  SHF.L.U64.HI R11, R20, 0x3, R21 ;  /* 0x00000003140b7819 */ /* 0x000fe20000010215 */
[----:B------:R-:W-:-:S04]  /*2a00*/  IMAD R3, R0, R59, RZ ;  /* 0x0000003b00037224 */ /* 0x000fc800078e02ff */
[----:B------:R-:W-:Y:S02]  /*2a10*/  @!P1 IMAD R15, R24, R58, R3 ;  /* 0x0000003a180f9224 */ /* 0x000fe400078e0203 */
[----:B------:R-:W-:-:S03]  /*2a20*/  IMAD.WIDE.U32 R10, R14, R20, R10 ;  /* 0x000000140e0a7225 */ /* 0x000fc600078e000a */
[----:B------:R1:W-:Y:S01]  /*2a30*/  @!P1 STG.E.U8 desc[UR36][R6.64], R15 ;  /* 0x0000000f06009986 */ /* 0x0003e2000c101124 */
[----:B------:R-:W-:Y:S01]  /*2a40*/  IMAD.IADD R14, R19, 0x1, R11 ;  /* 0x00000001130e7824 */ /* 0x000fe200078e020b */
[----:B------:R-:W-:Y:S01]  /*2a50*/  IADD3 R10, P4, P5, R12, R76, R10 ;  /* 0x0000004c0c0a7210 */ /* 0x000fe20007d9e00a */
[----:B------:R-:W-:-:S12]  /*2a60*/  @P0 BRA `(.L_x_42) ;  /* 0x00000000000c0947 */ /* 0x000fd80003800000 */
[----:B------:R-:W2:Y:S02]  /*2a70*/  LDG.E.U8 R72, desc[UR36][R8.64+0x1] ;  /* 0x0000012408487981 */ /* 0x000ea4000c1e1100 */
[----:B--2---:R-:W-:-:S05]  /*2a80*/  PRMT R0, R72, 0x8880, RZ ;  /* 0x0000888048007816 */ /* 0x004fca00000000ff */
[----:B------:R-:W-:-:S07]  /*2a90*/  IMAD R3, R0, R59, RZ ;  /* 0x0000003b00037224 */ /* 0x000fce00078e02ff */
.L_x_42:
[----:B------:R-:W-:Y:S05]  /*2aa0*/  BSYNC B1 ;  /* 0x0000000000017941 */ /* 0x000fea0003800000 */
.L_x_41:
[C---:B------:R-:W-:Y:S01]  /*2ab0*/  ISETP.LT.OR P3, PT, R22.reuse, 0x9, !P3 ;  /* 0x000000091600780c */ /* 0x040fe20005f61670 */
[----:B------:R-:W-:Y:S01]  /*2ac0*/  @!P0 IMAD R25, R25, R58, R3 ;  /* 0x0000003a19198224 */ /* 0x000fe200078e0203 */
[----:B------:R-:W-:Y:S01]  /*2ad0*/  ISETP.GE.AND P1, PT, R75, 0x9, PT ;  /* 0x000000094b00780c */ /* 0x000fe20003f26270 */
[----:B------:R-:W-:Y:S01]  /*2ae0*/  BSSY B1, `(.L_x_43) ;  /* 0x000000b000017945 */ /* 0x000fe20003800000 */
[----:B------:R-:W-:Y:S02]  /*2af0*/  IADD3.X R11, R13, R77, R14, P4, P5 ;  /* 0x0000004d0d0b7210 */ /* 0x000fe400027ea40e */
[----:B------:R2:W-:Y:S01]  /*2b00*/  @!P0 STG.E.U8 desc[UR36][R6.64+0x1], R25 ;  /* 0x0000011906008986 */ /* 0x0005e2000c101124 */
[----:B------:R-:W-:Y:S02]  /*2b10*/  ISETP.GE.AND P0, PT, R75, 0xa, PT ;  /* 0x0000000a4b00780c */ /* 0x000fe40003f06270 */
[C---:B------:R-:W-:Y:S02]  /*2b20*/  ISETP.LT.OR P2, PT, R22.reuse, 0x9, !P2 ;  /* 0x000000091600780c */ /* 0x040fe40005741670 */
[----:B------:R-:W-:-:S02]  /*2b30*/  ISETP.LT.OR P5, PT, R22, 0x1, !P1 ;  /* 0x000000011600780c */ /* 0x000fc40004fa1670 */
[----:B------:R-:W-:Y:S01]  /*2b40*/  ISETP.LT.OR P4, PT, R22, 0x1, !P0 ;  /* 0x000000011600780c */ /* 0x000fe20004781670 */
[----:B------:R-:W-:-:S12]  /*2b50*/  @P3 BRA `(.L_x_44) ;  /* 0x00000000000c3947 */ /* 0x000fd80003800000 */
[----:B------:R-:W3:Y:S02]  /*2b60*/  LDG.E.U8 R72, desc[UR36][R10.64] ;  /* 0x000000240a487981 */ /* 0x000ee4000c1e1100 */
[----:B---3--:R-:W-:-:S05]  /*2b70*/  PRMT R0, R72, 0x8880, RZ ;  /* 0x0000888048007816 */ /* 0x008fca00000000ff */
[----:B------:R-:W-:-:S07]  /*2b80*/  IMAD R3, R0, R59, RZ ;  /* 0x0000003b00037224 */ /* 0x000fce00078e02ff */
.L_x_44:
[----:B------:R-:W-:Y:S05]  /*2b90*/  BSYNC B1 ;  /* 0x0000000000017941 */ /* 0x000fea0003800000 */
.L_x_43:
[----:B------:R-:W-:Y:S01]  /*2ba0*/  @!P3 IMAD R13, R26, R58, R3 ;  /* 0x0000003a1a0db224 */ /* 0x000fe200078e0203 */
[----:B------:R-:W-:Y:S04]  /*2bb0*/  BSSY B1, `(.L_x_45) ;  /* 0x0000006000017945 */ /* 0x000fe80003800000 */
[----:B------:R3:W-:Y:S01]  /*2bc0*/  @!P3 STG.E.U8 desc[UR36][R4.64], R13 ;  /* 0x0000000d0400b986 */ /* 0x0007e2000c101124 */
[----:B------:R-:W-:Y:S05]  /*2bd0*/  @P2 BRA `(.L_x_46) ;  /* 0x00000000000c2947 */ /* 0x000fea0003800000 */
[----:B------:R-:W4:Y:S02]  /*2be0*/  LDG.E.U8 R72, desc[UR36][R10.64+0x1] ;  /* 0x000001240a487981 */ /* 0x000f24000c1e1100 */
[----:B----4-:R-:W-:-:S05]  /*2bf0*/  PRMT R0, R72, 0x8880, RZ ;  /* 0x0000888048007816 */ /* 0x010fca00000000ff */
[----:B------:R-:W-:-:S07]  /*2c00*/  IMAD R3, R0, R59, RZ ;  /* 0x0000003b00037224 */ /* 0x000fce00078e02ff */
.L_x_46:
[----:B------:R-:W-:Y:S05]  /*2c10*/  BSYNC B1 ;  /* 0x0000000000017941 */ /* 0x000fea0003800000 */
.L_x_45:
[----:B------:R-:W-:Y:S01]  /*2c20*/  @!P2 IMAD R27, R27, R58, R3 ;  /* 0x0000003a1b1ba224 */ /* 0x000fe200078e0203 */
[----:B------:R-:W-:Y:S04]  /*2c30*/  BSSY B1, `(.L_x_47) ;  /* 0x0000006000017945 */ /* 0x000fe80003800000 */
[----:B------:R4:W-:Y:S01]  /*2c40*/  @!P2 STG.E.U8 desc[UR36][R4.64+0x1], R27 ;  /* 0x0000011b0400a986 */ /* 0x0009e2000c101124 */
[----:B------:R-:W-:Y:S05]  /*2c50*/  @P5 BRA `(.L_x_48) ;  /* 0x00000000000c5947 */ /* 0x000fea0003800000 */
[----:B------:R-:W5:Y:S02]  /*2c60*/  LDG.E.U8 R72, desc[UR36][R8.64+0x8] ;  /* 0x0000082408487981 */ /* 0x000f64000c1e1100 */
[----:B-----5:R-:W-:-:S05]  /*2c70*/  PRMT R0, R72, 0x8880, RZ ;  /* 0x0000888048007816 */ /* 0x020fca00000000ff */
[----:B------:R-:W-:-:S07]  /*2c80*/  IMAD R3, R0, R59, RZ ;  /* 0x0000003b00037224 */ /* 0x000fce00078e02ff */
.L_x_48:
[----:B------:R-:W-:Y:S05]  /*2c90*/  BSYNC B1 ;  /* 0x0000000000017941 */ /* 0x000fea0003800000 */
.L_x_47:
[----:B---3--:R-:W-:Y:S01]  /*2ca0*/  @!P5 IMAD R13, R28, R58, R3 ;  /* 0x0000003a1c0dd224 */ /* 0x008fe200078e0203 */
[----:B------:R-:W-:Y:S04]  /*2cb0*/  BSSY B1, `(.L_x_49) ;  /* 0x0000006000017945 */ /* 0x000fe80003800000 */
[----:B------:R3:W-:Y:S01]  /*2cc0*/  @!P5 STG.E.U8 desc[UR36][R6.64+0x8], R13 ;  /* 0x0000080d0600d986 */ /* 0x0007e2000c101124 */
[----:B------:R-:W-:Y:S05]  /*2cd0*/  @P4 BRA `(.L_x_50) ;  /* 0x00000000000c4947 */ /* 0x000fea0003800000 */
[----:B------:R-:W5:Y:S02]  /*2ce0*/  LDG.E.U8 R72, desc[UR36][R8.64+0x9] ;  /* 0x0000092408487981 */ /* 0x000f64000c1e1100 */
[----:B-----5:R-:W-:-:S05]  /*2cf0*/  PRMT R0, R72, 0x8880, RZ ;  /* 0x0000888048007816 */ /* 0x020fca00000000ff */
[----:B------:R-:W-:-:S07]  /*2d00*/  IMAD R3, R0, R59, RZ ;  /* 0x0000003b00037224 */ /* 0x000fce00078e02ff */
.L_x_50:
[----:B------:R-:W-:Y:S05]  /*2d10*/  BSYNC B1 ;  /* 0x0000000000017941 */ /* 0x000fea0003800000 */
.L_x_49:
[C---:B------:R-:W-:Y:S01]  /*2d20*/  ISETP.LT.OR P1, PT, R22.reuse, 0x9, !P1 ;  /* 0x000000091600780c */ /* 0x040fe20004f21670 */
[----:B------:R-:W-:Y:S01]  /*2d30*/  @!P4 IMAD R29, R29, R58, R3 ;  /* 0x0000003a1d1dc224 */ /* 0x000fe200078e0203 */
[C---:B------:R-:W-:Y:S01]  /*2d40*/  ISETP.GE.AND P3, PT, R75.reuse, 0x11, PT ;  /* 0x000000114b00780c */ /* 0x040fe20003f66270 */
[----:B------:R-:W-:Y:S01]  /*2d50*/  BSSY B1, `(.L_x_51) ;  /* 0x000000a000017945 */ /* 0x000fe20003800000 */
[----:B------:R-:W-:Y:S02]  /*2d60*/  ISETP.GE.AND P2, PT, R75, 0x12, PT ;  /* 0x000000124b00780c */ /* 0x000fe40003f46270 */
[----:B------:R0:W-:Y:S01]  /*2d70*/  @!P4 STG.E.U8 desc[UR36][R6.64+0x9], R29 ;  /* 0x0000091d0600c986 */ /* 0x0001e2000c101124 */
[C---:B------:R-:W-:Y:S02]  /*2d80*/  ISETP.LT.OR P0, PT, R22.reuse, 0x9, !P0 ;  /* 0x000000091600780c */ /* 0x040fe40004701670 */
[C---:B------:R-:W-:Y:S02]  /*2d90*/  ISETP.LT.OR P5, PT, R22.reuse, 0x1, !P3 ;  /* 0x000000011600780c */ /* 0x040fe40005fa1670 */
[----:B------:R-:W-:-:S02]  /*2da0*/  ISETP.LT.OR P4, PT, R22, 0x1, !P2 ;  /* 0x000000011600780c */ /* 0x000fc40005781670 */
[----:B------:R-:W-:Y:S11]  /*2db0*/  @P1 BRA `(.L_x_52) ;  /* 0x00000000000c1947 */ /* 0x000ff60003800000 */
[----:B------:R-:W5:Y:S02]  /*2dc0*/  LDG.E.U8 R72, desc[UR36][R10.64+0x8] ;  /* 0x000008240a487981 */ /* 0x000f64000c1e1100 */
[----:B-----5:R-:W-:-:S05]  /*2dd0*/  PRMT R0, R72, 0x8880, RZ ;  /* 0x0000888048007816 */ /* 0x020fca00000000ff */
[----:B------:R-:W-:-:S07]  /*2de0*/  IMAD R3, R0, R59, RZ ;  /* 0x0000003b00037224 */ /* 0x000fce00078e02ff */
.L_x_52:
[----:B------:R-:W-:Y:S05]  /*2df0*/  BSYNC B1 ;  /* 0x0000000000017941 */ /* 0x000fea0003800000 */
.L_x_51:
[----:B---3--:R-:W-:Y:S01]  /*2e00*/  @!P1 IMAD R13, R30, R58, R3 ;  /* 0x0000003a1e0d9224 */ /* 0x008fe200078e0203 */
[----:B------:R-:W-:Y:S04]  /*2e10*/  BSSY B1, `(.L_x_53) ;  /* 0x0000006000017945 */ /* 0x000fe80003800000 */
[----:B------:R3:W-:Y:S01]  /*2e20*/  @!P1 STG.E.U8 desc[UR36][R4.64+0x8], R13 ;  /* 0x0000080d04009986 */ /* 0x0007e2000c101124 */
[----:B------:R-:W-:Y:S05]  /*2e30*/  @P0 BRA `(.L_x_54) ;  /* 0x00000000000c0947 */ /* 0x000fea0003800000 */
[----:B------:R-:W5:Y:S02]  /*2e40*/  LDG.E.U8 R72, desc[UR36][R10.64+0x9] ;  /* 0x000009240a487981 */ /* 0x000f64000c1e1100 */
[----:B-----5:R-:W-:-:S05]  /*2e50*/  PRMT R0, R72, 0x8880, RZ ;  /* 0x0000888048007816 */ /* 0x020fca00000000ff */
[----:B------:R-:W-:-:S07]  /*2e60*/  IMAD R3, R0, R59, RZ ;  /* 0x0000003b00037224 */ /* 0x000fce00078e02ff */
.L_x_54:
[----:B------:R-:W-:Y:S05]  /*2e70*/  BSYNC B1 ;  /* 0x0000000000017941 */ /* 0x000fea0003800000 */
.L_x_53:
[----:B------:R-:W-:Y:S01]  /*2e80*/  @!P0 IMAD R31, R31, R58, R3 ;  /* 0x0000003a1f1f8224 */ /* 0x000fe200078e0203 */
[----:B------:R-:W-:Y:S04]  /*2e90*/  BSSY B1, `(.L_x_55) ;  /* 0x0000006000017945 */ /* 0x000fe80003800000 */
[----:B------:R0:W-:Y:S01]  /*2ea0*/  @!P0 STG.E.U8 desc[UR36][R4.64+0x9], R31 ;  /* 0x0000091f04008986 */ /* 0x0001e2000c101124 */
[----:B------:R-:W-:Y:S05]  /*2eb0*/  @P5 BRA `(.L_x_56) ;  /* 0x00000000000c5947 */ /* 0x000fea0003800000 */
[----:B------:R-:W5:Y:S02]  /*2ec0*/  LDG.E.U8 R72, desc[UR36][R8.64+0x10] ;  /* 0x0000102408487981 */ /* 0x000f64000c1e1100 */
[----:B-----5:R-:W-:-:S05]  /*2ed0*/  PRMT R0, R72, 0x8880, RZ ;  /* 0x0000888048007816 */ /* 0x020fca00000000ff */
[----:B------:R-:W-:-:S07]  /*2ee0*/  IMAD R3, R0, R59, RZ ;  /* 0x0000003b00037224 */ /* 0x000fce00078e02ff */
.L_x_56:
[----:B------:R-:W-:Y:S05]  /*2ef0*/  BSYNC B1 ;  /* 0x0000000000017941 */ /* 0x000fea0003800000 */
.L_x_55:
[----:B---3--:R-:W-:Y:S01]  /*2f00*/  @!P5 IMAD R13, R32, R58, R3 ;  /* 0x0000003a200dd224 */ /* 0x008fe200078e0203 */
[----:B------:R-:W-:Y:S04]  /*2f10*/  BSSY B1, `(.L_x_57) ;  /* 0x0000006000017945 */ /* 0x000fe80003800000 */
[----:B------:R3:W-:Y:S01]  /*2f20*/  @!P5 STG.E.U8 desc[UR36][R6.64+0x10], R13 ;  /* 0x0000100d0600d986 */ /* 0x0007e2000c101124 */
[----:B------:R-:W-:Y:S05]  /*2f30*/  @P4 BRA `(.L_x_58) ;  /* 0x00000000000c4947 */ /* 0x000fea0003800000 */
[----:B------:R-:W5:Y:S02]  /*2f40*/  LDG.E.U8 R72, desc[UR36][R8.64+0x11] ;  /* 0x0000112408487981 */ /* 0x000f64000c1e1100 */
[----:B-----5:R-:W-:-:S05]  /*2f50*/  PRMT R0, R72, 0x8880, RZ ;  /* 0x0000888048007816 */ /* 0x020fca00000000ff */
[----:B------:R-:W-:-:S07]  /*2f60*/  IMAD R3, R0, R59, RZ ;  /* 0x0000003b00037224 */ /* 0x000fce00078e02ff */
.L_x_58:
[----:B------:R-:W-:Y:S05]  /*2f70*/  BSYNC B1 ;  /* 0x0000000000017941 */ /* 0x000fea0003800000 */
.L_x_57:
        /* <DEDUP_REMOVED lines=13> */
.L_x_60:
[----:B------:R-:W-:Y:S05]  /*3050*/  BSYNC B1 ;  /* 0x0000000000017941 */ /* 0x000fea0003800000 */
.L_x_59:
[----:B---3--:R-:W-:Y:S01]  /*3060*/  @!P3 IMAD R13, R34, R58, R3 ;  /* 0x0000003a220db224 */ /* 0x008fe200078e0203 */
[----:B------:R-:W-:Y:S04]  /*3070*/  BSSY B1, `(.L_x_61) ;  /* 0x0000006000017945 */ /* 0x000fe80003800000 */
[----:B------:R3:W-:Y:S01]  /*3080*/  @!P3 STG.E.U8 desc[UR36][R4.64+0x10], R13 ;  /* 0x0000100d0400b986 */ /* 0x0007e2000c101124 */
[----:B------:R-:W-:Y:S05]  /*3090*/  @P2 BRA `(.L_x_62) ;  /* 0x00000000000c2947 */ /* 0x000fea0003800000 */
[----:B------:R-:W5:Y:S02]  /*30a0*/  LDG.E.U8 R72, desc[UR36][R10.64+0x11] ;  /* 0x000011240a487981 */ /* 0x000f64000c1e1100 */
[----:B-----5:R-:W-:-:S05]  /*30b0*/  PRMT R0, R72, 0x8880, RZ ;  /* 0x0000888048007816 */ /* 0x020fca00000000ff */
[----:B------:R-:W-:-:S07]  /*30c0*/  IMAD R3, R0, R59, RZ ;  /* 0x0000003b00037224 */ /* 0x000fce00078e02ff */
.L_x_62:
[----:B------:R-:W-:Y:S05]  /*30d0*/  BSYNC B1 ;  /* 0x0000000000017941 */ /* 0x000fea0003800000 */
.L_x_61:
[----:B------:R-:W-:Y:S01]  /*30e0*/  @!P2 IMAD R35, R35, R58, R3 ;  /* 0x0000003a2323a224 */ /* 0x000fe200078e0203 */
[----:B------:R-:W-:Y:S04]  /*30f0*/  BSSY B1, `(.L_x_63) ;  /* 0x0000006000017945 */ /* 0x000fe80003800000 */
[----:B------:R0:W-:Y:S01]  /*3100*/  @!P2 STG.E.U8 desc[UR36][R4.64+0x11], R35 ;  /* 0x000011230400a986 */ /* 0x0001e2000c101124 */
[----:B------:R-:W-:Y:S05]  /*3110*/  @P5 BRA `(.L_x_64) ;  /* 0x00000000000c5947 */ /* 0x000fea0003800000 */
[----:B------:R-:W5:Y:S02]  /*3120*/  LDG.E.U8 R72, desc[UR36][R8.64+0x18] ;  /* 0x0000182408487981 */ /* 0x000f64000c1e1100 */
[----:B-----5:R-:W-:-:S05]  /*3130*/  PRMT R0, R72, 0x8880, RZ ;  /* 0x0000888048007816 */ /* 0x020fca00000000ff */
[----:B------:R-:W-:-:S07]  /*3140*/  IMAD R3, R0, R59, RZ ;  /* 0x0000003b00037224 */ /* 0x000fce00078e02ff */
.L_x_64:
[----:B------:R-:W-:Y:S05]  /*3150*/  BSYNC B1 ;  /* 0x0000000000017941 */ /* 0x000fea0003800000 */
.L_x_63:
[----:B---3--:R-:W-:Y:S01]  /*3160*/  @!P5 IMAD R13, R36, R58, R3 ;  /* 0x0000003a240dd224 */ /* 0x008fe200078e0203 */
[----:B------:R-:W-:Y:S04]  /*3170*/  BSSY B1, `(.L_x_65) ;  /* 0x0000006000017945 */ /* 0x000fe80003800000 */
[----:B------:R3:W-:Y:S01]  /*3180*/  @!P5 STG.E.U8 desc[UR36][R6.64+0x18], R13 ;  /* 0x0000180d0600d986 */ /* 0x0007e2000c101124 */
[----:B------:R-:W-:Y:S05]  /*3190*/  @P4 BRA `(.L_x_66) ;  /* 0x00000000000c4947 */ /* 0x000fea0003800000 */
[----:B------:R-:W5:Y:S02]  /*31a0*/  LDG.E.U8 R72, desc[UR36][R8.64+0x19] ;  /* 0x0000192408487981 */ /* 0x000f64000c1e1100 */
[----:B-----5:R-:W-:-:S05]  /*31b0*/  PRMT R0, R72, 0x8880, RZ ;  /* 0x0000888048007816 */ /* 0x020fca00000000ff */
[----:B------:R-:W-:-:S07]  /*31c0*/  IMAD R3, R0, R59, RZ ;  /* 0x0000003b00037224 */ /* 0x000fce00078e02ff */
.L_x_66:
[----:B------:R-:W-:Y:S05]  /*31d0*/  BSYNC B1 ;  /* 0x0000000000017941 */ /* 0x000fea0003800000 */
.L_x_65:
        /* <DEDUP_REMOVED lines=13> */
.L_x_68:
[----:B------:R-:W-:Y:S05]  /*32b0*/  BSYNC B1 ;  /* 0x0000000000017941 */ /* 0x000fea0003800000 */
.L_x_67:
[----:B---3--:R-:W-:Y:S01]  /*32c0*/  @!P1 IMAD R13, R38, R58, R3 ;  /* 0x0000003a260d9224 */ /* 0x008fe200078e0203 */
[----:B------:R-:W-:Y:S04]  /*32d0*/  BSSY B1, `(.L_x_69) ;  /* 0x0000006000017945 */ /* 0x000fe80003800000 */
[----:B------:R3:W-:Y:S01]  /*32e0*/  @!P1 STG.E.U8 desc[UR36][R4.64+0x18], R13 ;  /* 0x0000180d04009986 */ /* 0x0007e2000c101124 */
[----:B------:R-:W-:Y:S05]  /*32f0*/  @P4 BRA `(.L_x_70) ;  /* 0x00000000000c4947 */ /* 0x000fea0003800000 */
[----:B------:R-:W5:Y:S02]  /*3300*/  LDG.E.U8 R72, desc[UR36][R10.64+0x19] ;  /* 0x000019240a487981 */ /* 0x000f64000c1e1100 */
[----:B-----5:R-:W-:-:S05]  /*3310*/  PRMT R0, R72, 0x8880, RZ ;  /* 0x0000888048007816 */ /* 0x020fca00000000ff */
[----:B------:R-:W-:-:S07]  /*3320*/  IMAD R3, R0, R59, RZ ;  /* 0x0000003b00037224 */ /* 0x000fce00078e02ff */
.L_x_70:
[----:B------:R-:W-:Y:S05]  /*3330*/  BSYNC B1 ;  /* 0x0000000000017941 */ /* 0x000fea0003800000 */
.L_x_69:
[----:B------:R-:W-:Y:S01]  /*3340*/  @!P4 IMAD R39, R39, R58, R3 ;  /* 0x0000003a2727c224 */ /* 0x000fe200078e0203 */
[----:B------:R-:W-:Y:S04]  /*3350*/  BSSY B1, `(.L_x_71) ;  /* 0x0000006000017945 */ /* 0x000fe80003800000 */
[----:B------:R0:W-:Y:S01]  /*3360*/  @!P4 STG.E.U8 desc[UR36][R4.64+0x19], R39 ;  /* 0x000019270400c986 */ /* 0x0001e2000c101124 */
[----:B------:R-:W-:Y:S05]  /*3370*/  @P5 BRA `(.L_x_72) ;  /* 0x00000000000c5947 */ /* 0x000fea0003800000 */
[----:B------:R-:W5:Y:S02]  /*3380*/  LDG.E.U8 R72, desc[UR36][R8.64+0x20] ;  /* 0x0000202408487981 */ /* 0x000f64000c1e1100 */
[----:B-----5:R-:W-:-:S05]  /*3390*/  PRMT R0, R72, 0x8880, RZ ;  /* 0x0000888048007816 */ /* 0x020fca00000000ff */
[----:B------:R-:W-:-:S07]  /*33a0*/  IMAD R3, R0, R59, RZ ;  /* 0x0000003b00037224 */ /* 0x000fce00078e02ff */
.L_x_72:
[----:B------:R-:W-:Y:S05]  /*33b0*/  BSYNC B1 ;  /* 0x0000000000017941 */ /* 0x000fea0003800000 */
.L_x_71:
[----:B---3--:R-:W-:Y:S01]  /*33c0*/  @!P5 IMAD R13, R40, R58, R3 ;  /* 0x0000003a280dd224 */ /* 0x008fe200078e0203 */
[----:B------:R-:W-:Y:S04]  /*33d0*/  BSSY B1, `(.L_x_73) ;  /* 0x0000006000017945 */ /* 0x000fe80003800000 */
[----:B------:R3:W-:Y:S01]  /*33e0*/  @!P5 STG.E.U8 desc[UR36][R6.64+0x20], R13 ;  /* 0x0000200d0600d986 */ /* 0x0007e2000c101124 */
[----:B------:R-:W-:Y:S05]  /*33f0*/  @P0 BRA `(.L_x_74) ;  /* 0x00000000000c0947 */ /* 0x000fea0003800000 */
[----:B------:R-:W5:Y:S02]  /*3400*/  LDG.E.U8 R72, desc[UR36][R8.64+0x21] ;  /* 0x0000212408487981 */ /* 0x000f64000c1e1100 */
[----:B-----5:R-:W-:-:S05]  /*3410*/  PRMT R0, R72, 0x8880, RZ ;  /* 0x0000888048007816 */ /* 0x020fca00000000ff */
[----:B------:R-:W-:-:S07]  /*3420*/  IMAD R3, R0, R59, RZ ;  /* 0x0000003b00037224 */ /* 0x000fce00078e02ff */
.L_x_74:
[----:B------:R-:W-:Y:S05]  /*3430*/  BSYNC B1 ;  /* 0x0000000000017941 */ /* 0x000fea0003800000 */
.L_x_73:
        /* <DEDUP_REMOVED lines=13> */
.L_x_76:
[----:B------:R-:W-:Y:S05]  /*3510*/  BSYNC B1 ;  /* 0x0000000000017941 */ /* 0x000fea0003800000 */
.L_x_75:
[----:B---3--:R-:W-:Y:S01]  /*3520*/  @!P3 IMAD R13, R42, R58, R3 ;  /* 0x0000003a2a0db224 */ /* 0x008fe200078e0203 */
[----:B------:R-:W-:Y:S04]  /*3530*/  BSSY B1, `(.L_x_77) ;  /* 0x0000006000017945 */ /* 0x000fe80003800000 */
[----:B------:R3:W-:Y:S01]  /*3540*/  @!P3 STG.E.U8 desc[UR36][R4.64+0x20], R13 ;  /* 0x0000200d0400b986 */ /* 0x0007e2000c101124 */
[----:B------:R-:W-:Y:S05]  /*3550*/  @P2 BRA `(.L_x_78) ;  /* 0x00000000000c2947 */ /* 0x000fea0003800000 */
[----:B------:R-:W5:Y:S02]  /*3560*/  LDG.E.U8 R72, desc[UR36][R10.64+0x21] ;  /* 0x000021240a487981 */ /* 0x000f64000c1e1100 */
[----:B-----5:R-:W-:-:S05]  /*3570*/  PRMT R0, R72, 0x8880, RZ ;  /* 0x0000888048007816 */ /* 0x020fca00000000ff */
[----:B------:R-:W-:-:S07]  /*3580*/  IMAD R3, R0, R59, RZ ;  /* 0x0000003b00037224 */ /* 0x000fce00078e02ff */
.L_x_78:
[----:B------:R-:W-:Y:S05]  /*3590*/  BSYNC B1 ;  /* 0x0000000000017941 */ /* 0x000fea0003800000 */
.L_x_77:
[----:B------:R-:W-:Y:S01]  /*35a0*/  @!P2 IMAD R43, R43, R58, R3 ;  /* 0x0000003a2b2ba224 */ /* 0x000fe200078e0203 */
[----:B------:R-:W-:Y:S04]  /*35b0*/  BSSY B1, `(.L_x_79) ;  /* 0x0000006000017945 */ /* 0x000fe80003800000 */
[----:B------:R0:W-:Y:S01]  /*35c0*/  @!P2 STG.E.U8 desc[UR36][R4.64+0x21], R43 ;  /* 0x0000212b0400a986 */ /* 0x0001e2000c101124 */
[----:B------:R-:W-:Y:S05]  /*35d0*/  @P0 BRA `(.L_x_80) ;  /* 0x00000000000c0947 */ /* 0x000fea0003800000 */
[----:B------:R-:W5:Y:S02]  /*35e0*/  LDG.E.U8 R72, desc[UR36][R8.64+0x28] ;  /* 0x0000282408487981 */ /* 0x000f64000c1e1100 */
[----:B-----5:R-:W-:-:S05]  /*35f0*/  PRMT R0, R72, 0x8880, RZ ;  /* 0x0000888048007816 */ /* 0x020fca00000000ff */
[----:B------:R-:W-:-:S07]  /*3600*/  IMAD R3, R0, R59, RZ ;  /* 0x0000003b00037224 */ /* 0x000fce00078e02ff */
.L_x_80:
[----:B------:R-:W-:Y:S05]  /*3610*/  BSYNC B1 ;  /* 0x0000000000017941 */ /* 0x000fea0003800000 */
.L_x_79:
[----:B---3--:R-:W-:Y:S01]  /*3620*/  @!P0 IMAD R13, R44, R58, R3 ;  /* 0x0000003a2c0d8224 */ /* 0x008fe200078e0203 */
[----:B------:R-:W-:Y:S04]  /*3630*/  BSSY B1, `(.L_x_81) ;  /* 0x0000006000017945 */ /* 0x000fe80003800000 */
[----:B------:R3:W-:Y:S01]  /*3640*/  @!P0 STG.E.U8 desc[UR36][R6.64+0x28], R13 ;  /* 0x0000280d06008986 */ /* 0x0007e2000c101124 */
[----:B------:R-:W-:Y:S05]  /*3650*/  @P5 BRA `(.L_x_82) ;  /* 0x00000000000c5947 */ /* 0x000fea0003800000 */
[----:B------:R-:W5:Y:S02]  /*3660*/  LDG.E.U8 R72, desc[UR36][R8.64+0x29] ;  /* 0x0000292408487981 */ /* 0x000f64000c1e1100 */
[----:B-----5:R-:W-:-:S05]  /*3670*/  PRMT R0, R72, 0x8880, RZ ;  /* 0x0000888048007816 */ /* 0x020fca00000000ff */
[----:B------:R-:W-:-:S07]  /*3680*/  IMAD R3, R0, R59, RZ ;  /* 0x0000003b00037224 */ /* 0x000fce00078e02ff */
.L_x_82:
[----:B------:R-:W-:Y:S05]  /*3690*/  BSYNC B1 ;  /* 0x0000000000017941 */ /* 0x000fea0003800000 */
.L_x_81:
        /* <DEDUP_REMOVED lines=13> */
.L_x_84:
[----:B------:R-:W-:Y:S05]  /*3770*/  BSYNC B1 ;  /* 0x0000000000017941 */ /* 0x000fea0003800000 */
.L_x_83:
[----:B---3--:R-:W-:Y:S01]  /*3780*/  @!P4 IMAD R13, R46, R58, R3 ;  /* 0x0000003a2e0dc224 */ /* 0x008fe200078e0203 */
[----:B------:R-:W-:Y:S04]  /*3790*/  BSSY B1, `(.L_x_85) ;  /* 0x0000006000017945 */ /* 0x000fe80003800000 */
[----:B------:R3:W-:Y:S01]  /*37a0*/  @!P4 STG.E.U8 desc[UR36][R4.64+0x28], R13 ;  /* 0x0000280d0400c986 */ /* 0x0007e2000c101124 */
[----:B------:R-:W-:Y:S05]  /*37b0*/  @P1 BRA `(.L_x_86) ;  /* 0x00000000000c1947 */ /* 0x000fea0003800000 */
[----:B------:R-:W5:Y:S02]  /*37c0*/  LDG.E.U8 R72, desc[UR36][R10.64+0x29] ;  /* 0x000029240a487981 */ /* 0x000f64000c1e1100 */
[----:B-----5:R-:W-:-:S05]  /*37d0*/  PRMT R0, R72, 0x8880, RZ ;  /* 0x0000888048007816 */ /* 0x020fca00000000ff */
[----:B------:R-:W-:-:S07]  /*37e0*/  IMAD R3, R0, R59, RZ ;  /* 0x0000003b00037224 */ /* 0x000fce00078e02ff */
.L_x_86:
[----:B------:R-:W-:Y:S05]  /*37f0*/  BSYNC B1 ;  /* 0x0000000000017941 */ /* 0x000fea0003800000 */
.L_x_85:
[----:B------:R-:W-:Y:S01]  /*3800*/  @!P1 IMAD R47, R47, R58, R3 ;  /* 0x0000003a2f2f9224 */ /* 0x000fe200078e0203 */
[----:B------:R-:W-:Y:S04]  /*3810*/  BSSY B1, `(.L_x_87) ;  /* 0x0000006000017945 */ /* 0x000fe80003800000 */
[----:B------:R0:W-:Y:S01]  /*3820*/  @!P1 STG.E.U8 desc[UR36][R4.64+0x29], R47 ;  /* 0x0000292f04009986 */ /* 0x0001e2000c101124 */
[----:B------:R-:W-:Y:S05]  /*3830*/  @P3 BRA `(.L_x_88) ;  /* 0x00000000000c3947 */ /* 0x000fea0003800000 */
[----:B------:R-:W5:Y:S02]  /*3840*/  LDG.E.U8 R72, desc[UR36][R8.64+0x30] ;  /* 0x0000302408487981 */ /* 0x000f64000c1e1100 */
[----:B-----5:R-:W-:-:S05]  /*3850*/  PRMT R0, R72, 0x8880, RZ ;  /* 0x0000888048007816 */ /* 0x020fca00000000ff */
[----:B------:R-:W-:-:S07]  /*3860*/  IMAD R3, R0, R59, RZ ;  /* 0x0000003b00037224 */ /* 0x000fce00078e02ff */
.L_x_88:
[----:B------:R-:W-:Y:S05]  /*3870*/  BSYNC B1 ;  /* 0x0000000000017941 */ /* 0x000fea0003800000 */
.L_x_87:
[----:B---3--:R-:W-:Y:S01]  /*3880*/  @!P3 IMAD R13, R48, R58, R3 ;  /* 0x0000003a300db224 */ /* 0x008fe200078e0203 */
[----:B------:R-:W-:Y:S04]  /*3890*/  BSSY B1, `(.L_x_89) ;  /* 0x0000006000017945 */ /* 0x000fe80003800000 */
[----:B------:R3:W-:Y:S01]  /*38a0*/  @!P3 STG.E.U8 desc[UR36][R6.64+0x30], R13 ;  /* 0x0000300d0600b986 */ /* 0x0007e2000c101124 */
[----:B------:R-:W-:Y:S05]  /*38b0*/  @P5 BRA `(.L_x_90) ;  /* 0x00000000000c5947 */ /* 0x000fea0003800000 */
[----:B------:R-:W5:Y:S02]  /*38c0*/  LDG.E.U8 R72, desc[UR36][R8.64+0x31] ;  /* 0x0000312408487981 */ /* 0x000f64000c1e1100 */
[----:B-----5:R-:W-:-:S05]  /*38d0*/  PRMT R0, R72, 0x8880, RZ ;  /* 0x0000888048007816 */ /* 0x020fca00000000ff */
[----:B------:R-:W-:-:S07]  /*38e0*/  IMAD R3, R0, R59, RZ ;  /* 0x0000003b00037224 */ /* 0x000fce00078e02ff */
.L_x_90:
[----:B------:R-:W-:Y:S05]  /*38f0*/  BSYNC B1 ;  /* 0x0000000000017941 */ /* 0x000fea0003800000 */
.L_x_89:
        /* <DEDUP_REMOVED lines=9> */
[----:B------:R-:W-:Y:S01]  /*3990*/  ISETP.LT.OR P3, PT, R22, 0x9, !P3 ;  /* 0x000000091600780c */ /* 0x000fe20005f61670 */
[----:B------:R-:W-:-:S12]  /*39a0*/  @P2 BRA `(.L_x_92) ;  /* 0x00000000000c2947 */ /* 0x000fd80003800000 */
[----:B------:R-:W5:Y:S02]  /*39b0*/  LDG.E.U8 R72, desc[UR36][R10.64+0x30] ;  /* 0x000030240a487981 */ /* 0x000f64000c1e1100 */
[----:B-----5:R-:W-:-:S05]  /*39c0*/  PRMT R0, R72, 0x8880, RZ ;  /* 0x0000888048007816 */ /* 0x020fca00000000ff */
[----:B------:R-:W-:-:S07]  /*39d0*/  IMAD R3, R0, R59, RZ ;  /* 0x0000003b00037224 */ /* 0x000fce00078e02ff */
.L_x_92:
[----:B------:R-:W-:Y:S05]  /*39e0*/  BSYNC B1 ;  /* 0x0000000000017941 */ /* 0x000fea0003800000 */
.L_x_91:
[----:B---3--:R-:W-:Y:S01]  /*39f0*/  @!P2 IMAD R13, R50, R58, R3 ;  /* 0x0000003a320da224 */ /* 0x008fe200078e0203 */
[----:B------:R-:W-:Y:S04]  /*3a00*/  BSSY B1, `(.L_x_93) ;  /* 0x0000006000017945 */ /* 0x000fe80003800000 */
[----:B------:R3:W-:Y:S01]  /*3a10*/  @!P2 STG.E.U8 desc[UR36][R4.64+0x30], R13 ;  /* 0x0000300d0400a986 */ /* 0x0007e2000c101124 */
[----:B------:R-:W-:Y:S05]  /*3a20*/  @P0 BRA `(.L_x_94) ;  /* 0x00000000000c0947 */ /* 0x000fea0003800000 */
[----:B------:R-:W5:Y:S02]  /*3a30*/  LDG.E.U8 R72, desc[UR36][R10.64+0x31] ;  /* 0x000031240a487981 */ /* 0x000f64000c1e1100 */
[----:B-----5:R-:W-:-:S05]  /*3a40*/  PRMT R0, R72, 0x8880, RZ ;  /* 0x0000888048007816 */ /* 0x020fca00000000ff */
[----:B------:R-:W-:-:S07]  /*3a50*/  IMAD R3, R0, R59, RZ ;  /* 0x0000003b00037224 */ /* 0x000fce00078e02ff */
.L_x_94:
[----:B------:R-:W-:Y:S05]  /*3a60*/  BSYNC B1 ;  /* 0x0000000000017941 */ /* 0x000fea0003800000 */
.L_x_93:
[----:B------:R-:W-:Y:S01]  /*3a70*/  @!P0 IMAD R51, R51, R58, R3 ;  /* 0x0000003a33338224 */ /* 0x000fe200078e0203 */
[----:B------:R-:W-:Y:S04]  /*3a80*/  BSSY B1, `(.L_x_95) ;  /* 0x0000006000017945 */ /* 0x000fe80003800000 */
[----:B------:R0:W-:Y:S01]  /*3a90*/  @!P0 STG.E.U8 desc[UR36][R4.64+0x31], R51 ;  /* 0x0000313304008986 */ /* 0x0001e2000c101124 */
[----:B------:R-:W-:Y:S05]  /*3aa0*/  @P5 BRA `(.L_x_96) ;  /* 0x00000000000c5947 */ /* 0x000fea0003800000 */
[----:B------:R-:W5:Y:S02]  /*3ab0*/  LDG.E.U8 R72, desc[UR36][R8.64+0x38] ;  /* 0x0000382408487981 */ /* 0x000f64000c1e1100 */
[----:B-----5:R-:W-:-:S05]  /*3ac0*/  PRMT R0, R72, 0x8880, RZ ;  /* 0x0000888048007816 */ /* 0x020fca00000000ff */
[----:B------:R-:W-:-:S07]  /*3ad0*/  IMAD R3, R0, R59, RZ ;  /* 0x0000003b00037224 */ /* 0x000fce00078e02ff */
.L_x_96:
[----:B------:R-:W-:Y:S05]  /*3ae0*/  BSYNC B1 ;  /* 0x0000000000017941 */ /* 0x000fea0003800000 */
.L_x_95:
[----:B---3--:R-:W-:Y:S01]  /*3af0*/  @!P5 IMAD R13, R52, R58, R3 ;  /* 0x0000003a340dd224 */ /* 0x008fe200078e0203 */
[----:B------:R-:W-:Y:S04]  /*3b00*/  BSSY B1, `(.L_x_97) ;  /* 0x0000006000017945 */ /* 0x000fe80003800000 */
[----:B------:R3:W-:Y:S01]  /*3b10*/  @!P5 STG.E.U8 desc[UR36][R6.64+0x38], R13 ;  /* 0x0000380d0600d986 */ /* 0x0007e2000c101124 */
[----:B------:R-:W-:Y:S05]  /*3b20*/  @P4 BRA `(.L_x_98) ;  /* 0x00000000000c4947 */ /* 0x000fea0003800000 */
[----:B------:R-:W5:Y:S02]  /*3b30*/  LDG.E.U8 R72, desc[UR36][R8.64+0x39] ;  /* 0x0000392408487981 */ /* 0x000f64000c1e1100 */
[----:B-----5:R-:W-:-:S05]  /*3b40*/  PRMT R0, R72, 0x8880, RZ ;  /* 0x0000888048007816 */ /* 0x020fca00000000ff */
[----:B------:R-:W-:-:S07]  /*3b50*/  IMAD R3, R0, R59, RZ ;  /* 0x0000003b00037224 */ /* 0x000fce00078e02ff */
.L_x_98:
[----:B------:R-:W-:Y:S05]  /*3b60*/  BSYNC B1 ;  /* 0x0000000000017941 */ /* 0x000fea0003800000 */
.L_x_97:
[----:B------:R-:W-:Y:S01]  /*3b70*/  @!P4 IMAD R53, R53, R58, R3 ;  /* 0x0000003a3535c224 */ /* 0x000fe200078e0203 */
[----:B------:R-:W-:Y:S04]  /*3b80*/  BSSY B1, `(.L_x_99) ;  /* 0x0000006000017945 */ /* 0x000fe80003800000 */
[----:B------:R0:W-:Y:S01]  /*3b90*/  @!P4 STG.E.U8 desc[UR36][R6.64+0x39], R53 ;  /* 0x000039350600c986 */ /* 0x0001e2000c101124 */
[----:B------:R-:W-:Y:S05]  /*3ba0*/  @P3 BRA `(.L_x_100) ;  /* 0x00000000000c3947 */ /* 0x000fea0003800000 */
[----:B------:R-:W5:Y:S02]  /*3bb0*/  LDG.E.U8 R72, desc[UR36][R10.64+0x38] ;  /* 0x000038240a487981 */ /* 0x000f64000c1e1100 */
[----:B-----5:R-:W-:-:S05]  /*3bc0*/  PRMT R0, R72, 0x8880, RZ ;  /* 0x0000888048007816 */ /* 0x020fca00000000ff */
[----:B------:R-:W-:-:S07]  /*3bd0*/  IMAD R3, R0, R59, RZ ;  /* 0x0000003b00037224 */ /* 0x000fce00078e02ff */
.L_x_100:
[----:B------:R-:W-:Y:S05]  /*3be0*/  BSYNC B1 ;  /* 0x0000000000017941 */ /* 0x000fea0003800000 */
.L_x_99:
[----:B0123--:R-:W-:Y:S01]  /*3bf0*/  @!P3 IMAD R7, R54, R58, R3 ;  /* 0x0000003a3607b224 */ /* 0x00ffe200078e0203 */
[----:B------:R-:W-:Y:S01]  /*3c00*/  ISETP.LT.OR P1, PT, R22, 0x9, !P1 ;  /* 0x000000091600780c */ /* 0x000fe20004f21670 */
[----:B------:R-:W-:Y:S03]  /*3c10*/  BSSY B1, `(.L_x_101) ;  /* 0x0000006000017945 */ /* 0x000fe60003800000 */
[----:B------:R0:W-:Y:S09]  /*3c20*/  @!P3 STG.E.U8 desc[UR36][R4.64+0x38], R7 ;  /* 0x000038070400b986 */ /* 0x0001f2000c101124 */
[----:B------:R-:W-:Y:S05]  /*3c30*/  @P1 BRA `(.L_x_102) ;  /* 0x00000000000c1947 */ /* 0x000fea0003800000 */
[----:B------:R-:W2:Y:S02]  /*3c40*/  LDG.E.U8 R72, desc[UR36][R10.64+0x39] ;  /* 0x000039240a487981 */ /* 0x000ea4000c1e1100 */
[----:B--2---:R-:W-:-:S05]  /*3c50*/  PRMT R0, R72, 0x8880, RZ ;  /* 0x0000888048007816 */ /* 0x004fca00000000ff */
[----:B------:R-:W-:-:S07]  /*3c60*/  IMAD R3, R0, R59, RZ ;  /* 0x0000003b00037224 */ /* 0x000fce00078e02ff */
.L_x_102:
[----:B------:R-:W-:Y:S05]  /*3c70*/  BSYNC B1 ;  /* 0x0000000000017941 */ /* 0x000fea0003800000 */
.L_x_101:
[----:B------:R-:W-:Y:S01]  /*3c80*/  IMAD R3, R55, R58, R3 ;  /* 0x0000003a37037224 */ /* 0x000fe200078e0203 */
[----:B------:R-:W-:Y:S06]  /*3c90*/  @P1 BRA `(.L_x_103) ;  /* 0x0000000400c81947 */ /* 0x000fec0003800000 */
[----:B------:R1:W-:Y:S01]  /*3ca0*/  STG.E.U8 desc[UR36][R4.64+0x39], R3 ;  /* 0x0000390304007986 */ /* 0x0003e2000c101124 */
[----:B------:R-:W-:Y:S05]  /*3cb0*/  BRA `(.L_x_103) ;  /* 0x0000000400c07947 */ /* 0x000fea0003800000 */
.L_x_38:
[C---:B------:R-:W-:Y:S02]  /*3cc0*/  ISETP.GE.AND P1, PT, R75.reuse, 0x1, PT ;  /* 0x000000014b00780c */ /* 0x040fe40003f26270 */
[----:B------:R-:W-:Y:S02]  /*3cd0*/  ISETP.GE.AND P0, PT, R75, 0x2, PT ;  /* 0x000000024b00780c */ /* 0x000fe40003f06270 */
[C---:B------:R-:W-:Y:S02]  /*3ce0*/  ISETP.LT.OR P4, PT, R22.reuse, 0x1, !P1 ;  /* 0x000000011600780c */ /* 0x040fe40004f81670 */
[C---:B------:R-:W-:Y:S02]  /*3cf0*/  ISETP.LT.OR P5, PT, R22.reuse, 0x1, !P0 ;  /* 0x000000011600780c */ /* 0x040fe400047a1670 */
[C---:B------:R-:W-:Y:S02]  /*3d00*/  ISETP.LT.OR P1, PT, R22.reuse, 0x9, !P1 ;  /* 0x000000091600780c */ /* 0x040fe40004f21670 */
[----:B------:R-:W-:-:S02]  /*3d10*/  ISETP.LT.OR P0, PT, R22, 0x9, !P0 ;  /* 0x000000091600780c */ /* 0x000fc40004701670 */
[C---:B------:R-:W-:Y:S02]  /*3d20*/  ISETP.GE.AND P3, PT, R75.reuse, 0x9, PT ;  /* 0x000000094b00780c */ /* 0x040fe40003f66270 */
[----:B------:R-:W-:-:S03]  /*3d30*/  ISETP.GE.AND P2, PT, R75, 0xa, PT ;  /* 0x0000000a4b00780c */ /* 0x000fc60003f46270 */
[-C--:B------:R-:W-:Y:S02]  /*3d40*/  @!P4 IMAD R3, R24, R58.reuse, RZ ;  /* 0x0000003a1803c224 */ /* 0x080fe400078e02ff */
[-C--:B------:R-:W-:Y:S02]  /*3d50*/  @!P5 IMAD R25, R25, R58.reuse, RZ ;  /* 0x0000003a1919d224 */ /* 0x080fe400078e02ff */
[-C--:B------:R-:W-:Y:S01]  /*3d60*/  @!P1 IMAD R9, R26, R58.reuse, RZ ;  /* 0x0000003a1a099224 */ /* 0x080fe200078e02ff */
[----:B------:R0:W-:Y:S01]  /*3d70*/  @!P4 STG.E.U8 desc[UR36][R6.64], R3 ;  /* 0x000000030600c986 */ /* 0x0001e2000c101124 */
[C---:B------:R-:W-:Y:S01]  /*3d80*/  ISETP.LT.OR P4, PT, R22.reuse, 0x1, !P3 ;  /* 0x000000011600780c */ /* 0x040fe20005f81670 */
[----:B------:R-:W-:Y:S02]  /*3d90*/  @!P0 IMAD R27, R27, R58, RZ ;  /* 0x0000003a1b1b8224 */ /* 0x000fe400078e02ff */
[----:B------:R-:W-:Y:S01]  /*3da0*/  @!P5 STG.E.U8 desc[UR36][R6.64+0x1], R25 ;  /* 0x000001190600d986 */ /* 0x000fe2000c101124 */
[----:B------:R-:W-:-:S02]  /*3db0*/  ISETP.LT.OR P5, PT, R22, 0x1, !P2 ;  /* 0x000000011600780c */ /* 0x000fc400057a1670 */
[C---:B------:R-:W-:Y:S01]  /*3dc0*/  ISETP.LT.OR P2, PT, R22.reuse, 0x9, !P2 ;  /* 0x000000091600780c */ /* 0x040fe20005741670 */
[----:B------:R1:W-:Y:S01]  /*3dd0*/  @!P1 STG.E.U8 desc[UR36][R4.64], R9 ;  /* 0x0000000904009986 */ /* 0x0003e2000c101124 */
[----:B------:R-:W-:Y:S02]  /*3de0*/  ISETP.LT.OR P1, PT, R22, 0x9, !P3 ;  /* 0x000000091600780c */ /* 0x000fe40005f21670 */
[C---:B------:R-:W-:Y:S01]  /*3df0*/  ISETP.GE.AND P3, PT, R75.reuse, 0x11, PT ;  /* 0x000000114b00780c */ /* 0x040fe20003f66270 */
[----:B------:R-:W-:Y:S01]  /*3e00*/  @!P0 STG.E.U8 desc[UR36][R4.64+0x1], R27 ;  /* 0x0000011b04008986 */ /* 0x000fe2000c101124 */
[----:B------:R-:W-:Y:S01]  /*3e10*/  ISETP.GE.AND P0, PT, R75, 0x12, PT ;  /* 0x000000124b00780c */ /* 0x000fe20003f06270 */
[----:B------:R-:W-:-:S04]  /*3e20*/  @!P4 IMAD R11, R28, R58, RZ ;  /* 0x0000003a1c0bc224 */ /* 0x000fc800078e02ff */
[-C--:B------:R-:W-:Y:S01]  /*3e30*/  @!P5 IMAD R29, R29, R58.reuse, RZ ;  /* 0x0000003a1d1dd224 */ /* 0x080fe200078e02ff */
[----:B------:R-:W-:Y:S01]  /*3e40*/  @!P4 STG.E.U8 desc[UR36][R6.64+0x8], R11 ;  /* 0x0000080b0600c986 */ /* 0x000fe2000c101124 */
[C---:B------:R-:W-:Y:S01]  /*3e50*/  ISETP.LT.OR P4, PT, R22.reuse, 0x1, !P3 ;  /* 0x000000011600780c */ /* 0x040fe20005f81670 */
[-C--:B------:R-:W-:Y:S02]  /*3e60*/  @!P2 IMAD R31, R31, R58.reuse, RZ ;  /* 0x0000003a1f1fa224 */ /* 0x080fe400078e02ff */
[----:B------:R-:W-:Y:S01]  /*3e70*/  @!P5 STG.E.U8 desc[UR36][R6.64+0x9], R29 ;  /* 0x0000091d0600d986 */ /* 0x000fe2000c101124 */
[----:B------:R-:W-:Y:S01]  /*3e80*/  ISETP.LT.OR P5, PT, R22, 0x1, !P0 ;  /* 0x000000011600780c */ /* 0x000fe200047a1670 */
[----:B0-----:R-:W-:Y:S01]  /*3e90*/  @!P1 IMAD R3, R30, R58, RZ ;  /* 0x0000003a1e039224 */ /* 0x001fe200078e02ff */
[----:B------:R-:W-:Y:S01]  /*3ea0*/  ISETP.LT.OR P0, PT, R22, 0x9, !P0 ;  /* 0x000000091600780c */ /* 0x000fe20004701670 */
[----:B------:R-:W-:Y:S01]  /*3eb0*/  @!P2 STG.E.U8 desc[UR36][R4.64+0x9], R31 ;  /* 0x0000091f0400a986 */ /* 0x000fe2000c101124 */
[----:B------:R-:W-:-:S03]  /*3ec0*/  ISETP.GE.AND P2, PT, R75, 0x19, PT ;  /* 0x000000194b00780c */ /* 0x000fc60003f46270 */
[----:B------:R0:W-:Y:S01]  /*3ed0*/  @!P1 STG.E.U8 desc[UR36][R4.64+0x8], R3 ;  /* 0x0000080304009986 */ /* 0x0001e2000c101124 */
[----:B------:R-:W-:Y:S01]  /*3ee0*/  ISETP.LT.OR P1, PT, R22, 0x9, !P3 ;  /* 0x000000091600780c */ /* 0x000fe20005f21670 */
[----:B-1----:R-:W-:Y:S01]  /*3ef0*/  @!P4 IMAD R9, R32, R58, RZ ;  /* 0x0000003a2009c224 */ /* 0x002fe200078e02ff */
[----:B------:R-:W-:-:S03]  /*3f00*/  ISETP.GE.AND P3, PT, R75, 0x1a, PT ;  /* 0x0000001a4b00780c */ /* 0x000fc60003f66270 */
[-C--:B------:R-:W-:Y:S01]  /*3f10*/  @!P5 IMAD R33, R33, R58.reuse, RZ ;  /* 0x0000003a2121d224 */ /* 0x080fe200078e02ff */
[----:B------:R-:W-:Y:S01]  /*3f20*/  @!P4 STG.E.U8 desc[UR36][R6.64+0x10], R9 ;  /* 0x000010090600c986 */ /* 0x000fe2000c101124 */
[C---:B------:R-:W-:Y:S01]  /*3f30*/  ISETP.LT.OR P4, PT, R22.reuse, 0x1, !P3 ;  /* 0x000000011600780c */ /* 0x040fe20005f81670 */
[-C--:B------:R-:W-:Y:S01]  /*3f40*/  @!P0 IMAD R35, R35, R58.reuse, RZ ;  /* 0x0000003a23238224 */ /* 0x080fe200078e02ff */
[C---:B------:R-:W-:Y:S01]  /*3f50*/  ISETP.LT.OR P3, PT, R22.reuse, 0x9, !P3 ;  /* 0x000000091600780c */ /* 0x040fe20005f61670 */
[----:B------:R-:W-:Y:S01]  /*3f60*/  @!P5 STG.E.U8 desc[UR36][R6.64+0x11], R33 ;  /* 0x000011210600d986 */ /* 0x000fe2000c101124 */
[----:B------:R-:W-:Y:S02]  /*3f70*/  ISETP.LT.OR P5, PT, R22, 0x1, !P2 ;  /* 0x000000011600780c */ /* 0x000fe400057a1670 */
[----:B0-----:R-:W-:Y:S01]  /*3f80*/  @!P1 IMAD R3, R34, R58, RZ ;  /* 0x0000003a22039224 */ /* 0x001fe200078e02ff */
[----:B------:R-:W-:Y:S01]  /*3f90*/  @!P0 STG.E.U8 desc[UR36][R4.64+0x11], R35 ;  /* 0x0000112304008986 */ /* 0x000fe2000c101124 */
[----:B------:R-:W-:-:S02]  /*3fa0*/  ISETP.LT.OR P2, PT, R22, 0x9, !P2 ;  /* 0x000000091600780c */ /* 0x000fc40005741670 */
[C---:B------:R-:W-:Y:S01]  /*3fb0*/  ISETP.GE.AND P0, PT, R75.reuse, 0x21, PT ;  /* 0x000000214b00780c */ /* 0x040fe20003f06270 */
[----:B------:R0:W-:Y:S01]  /*3fc0*/  @!P1 STG.E.U8 desc[UR36][R4.64+0x10], R3 ;  /* 0x0000100304009986 */ /* 0x0001e2000c101124 */
[----:B------:R-:W-:Y:S01]  /*3fd0*/  ISETP.GE.AND P1, PT, R75, 0x22, PT ;  /* 0x000000224b00780c */ /* 0x000fe20003f26270 */
[-C--:B------:R-:W-:Y:S02]  /*3fe0*/  @!P4 IMAD R37, R37, R58.reuse, RZ ;  /* 0x0000003a2525c224 */ /* 0x080fe400078e02ff */
[-C--:B------:R-:W-:Y:S02]  /*3ff0*/  @!P3 IMAD R39, R39, R58.reuse, RZ ;  /* 0x0000003a2727b224 */ /* 0x080fe400078e02ff */
[-C--:B------:R-:W-:Y:S01]  /*4000*/  @!P5 IMAD R11, R36, R58.reuse, RZ ;  /* 0x0000003a240bd224 */ /* 0x080fe200078e02ff */
[----:B------:R-:W-:Y:S01]  /*4010*/  @!P4 STG.E.U8 desc[UR36][R6.64+0x19], R37 ;  /* 0x000019250600c986 */ /* 0x000fe2000c101124 */
[C---:B------:R-:W-:Y:S02]  /*4020*/  ISETP.LT.OR P4, PT, R22.reuse, 0x1, !P0 ;  /* 0x000000011600780c */ /* 0x040fe40004781670 */
[C---:B------:R-:W-:Y:S01]  /*4030*/  ISETP.LT.OR P0, PT, R22.reuse, 0x9, !P0 ;  /* 0x000000091600780c */ /* 0x040fe20004701670 */
[----:B------:R-:W-:Y:S01]  /*4040*/  @!P5 STG.E.U8 desc[UR36][R6.64+0x18], R11 ;  /* 0x0000180b0600d986 */ /* 0x000fe2000c101124 */
[----:B------:R-:W-:Y:S01]  /*4050*/  ISETP.LT.OR P5, PT, R22, 0x1, !P1 ;  /* 0x000000011600780c */ /* 0x000fe20004fa1670 */
[----:B0-----:R-:W-:Y:S01]  /*4060*/  @!P2 IMAD R3, R38, R58, RZ ;  /* 0x0000003a2603a224 */ /* 0x001fe200078e02ff */
[----:B------:R-:W-:Y:S01]  /*4070*/  ISETP.LT.OR P1, PT, R22, 0x9, !P1 ;  /* 0x000000091600780c */ /* 0x000fe20004f21670 */
[----:B------:R-:W-:Y:S01]  /*4080*/  @!P3 STG.E.U8 desc[UR36][R4.64+0x19], R39 ;  /* 0x000019270400b986 */ /* 0x000fe2000c101124 */
[----:B------:R-:W-:-:S03]  /*4090*/  ISETP.GE.AND P3, PT, R75, 0x29, PT ;  /* 0x000000294b00780c */ /* 0x000fc60003f66270 */
[----:B------:R0:W-:Y:S01]  /*40a0*/  @!P2 STG.E.U8 desc[UR36][R4.64+0x18], R3 ;  /* 0x000018030400a986 */ /* 0x0001e2000c101124 */
[----:B------:R-:W-:Y:S01]  /*40b0*/  ISETP.GE.AND P2, PT, R75, 0x2a, PT ;  /* 0x0000002a4b00780c */ /* 0x000fe20003f46270 */
[----:B------:R-:W-:-:S04]  /*40c0*/  @!P4 IMAD R9, R40, R58, RZ ;  /* 0x0000003a2809c224 */ /* 0x000fc800078e02ff */
[-C--:B------:R-:W-:Y:S01]  /*40d0*/  @!P5 IMAD R41, R41, R58.reuse, RZ ;  /* 0x0000003a2929d224 */ /* 0x080fe200078e02ff */
[----:B------:R-:W-:Y:S01]  /*40e0*/  @!P4 STG.E.U8 desc[UR36][R6.64+0x20], R9 ;  /* 0x000020090600c986 */ /* 0x000fe2000c101124 */
[C---:B------:R-:W-:Y:S01]  /*40f0*/  ISETP.LT.OR P4, PT, R22.reuse, 0x1, !P3 ;  /* 0x000000011600780c */ /* 0x040fe20005f81670 */
[-C--:B------:R-:W-:Y:S01]  /*4100*/  @!P1 IMAD R43, R43, R58.reuse, RZ ;  /* 0x0000003a2b2b9224 */ /* 0x080fe200078e02ff */
        /* <DEDUP_REMOVED lines=25> */
[----:B------:R1:W-:Y:S01]  /*42a0*/  @!P4 STG.E.U8 desc[UR36][R6.64+0x30], R9 ;  /* 0x000030090600c986 */ /* 0x0003e2000c101124 */
[C---:B------:R-:W-:Y:S01]  /*42b0*/  ISETP.LT.OR P4, PT, R22.reuse, 0x1, !P2 ;  /* 0x000000011600780c */ /* 0x040fe20005781670 */
[-C--:B------:R-:W-:Y:S01]  /*42c0*/  @!P0 IMAD R51, R51, R58.reuse, RZ ;  /* 0x0000003a33338224 */ /* 0x080fe200078e02ff */
[C---:B------:R-:W-:Y:S01]  /*42d0*/  ISETP.LT.OR P2, PT, R22.reuse, 0x9, !P2 ;  /* 0x000000091600780c */ /* 0x040fe20005741670 */
[----:B------:R2:W-:Y:S01]  /*42e0*/  @!P5 STG.E.U8 desc[UR36][R6.64+0x31], R49 ;  /* 0x000031310600d986 */ /* 0x0005e2000c101124 */
[----:B------:R-:W-:Y:S01]  /*42f0*/  ISETP.LT.OR P5, PT, R22, 0x1, !P3 ;  /* 0x000000011600780c */ /* 0x000fe20005fa1670 */
[-C--:B0-----:R-:W-:Y:S01]  /*4300*/  @!P1 IMAD R3, R50, R58.reuse, RZ ;  /* 0x0000003a32039224 */ /* 0x081fe200078e02ff */
[----:B------:R-:W-:Y:S01]  /*4310*/  ISETP.LT.OR P3, PT, R22, 0x9, !P3 ;  /* 0x000000091600780c */ /* 0x000fe20005f61670 */
[----:B------:R2:W-:Y:S04]  /*4320*/  @!P0 STG.E.U8 desc[UR36][R4.64+0x31], R51 ;  /* 0x0000313304008986 */ /* 0x0005e8000c101124 */
[----:B------:R2:W-:Y:S02]  /*4330*/  @!P1 STG.E.U8 desc[UR36][R4.64+0x30], R3 ;  /* 0x0000300304009986 */ /* 0x0005e4000c101124 */
[----:B------:R-:W-:-:S02]  /*4340*/  @!P4 IMAD R11, R52, R58, RZ ;  /* 0x0000003a340bc224 */ /* 0x000fc400078e02ff */
[-C--:B-1----:R-:W-:Y:S02]  /*4350*/  @!P2 IMAD R9, R54, R58.reuse, RZ ;  /* 0x0000003a3609a224 */ /* 0x082fe400078e02ff */
[-C--:B------:R-:W-:Y:S01]  /*4360*/  @!P5 IMAD R53, R53, R58.reuse, RZ ;  /* 0x0000003a3535d224 */ /* 0x080fe200078e02ff */
[----:B------:R2:W-:Y:S01]  /*4370*/  @!P4 STG.E.U8 desc[UR36][R6.64+0x38], R11 ;  /* 0x0000380b0600c986 */ /* 0x0005e2000c101124 */
[----:B------:R-:W-:-:S03]  /*4380*/  @!P3 IMAD R55, R55, R58, RZ ;  /* 0x0000003a3737b224 */ /* 0x000fc600078e02ff */
[----:B------:R2:W-:Y:S04]  /*4390*/  @!P5 STG.E.U8 desc[UR36][R6.64+0x39], R53 ;  /* 0x000039350600d986 */ /* 0x0005e8000c101124 */
[----:B------:R2:W-:Y:S04]  /*43a0*/  @!P2 STG.E.U8 desc[UR36][R4.64+0x38], R9 ;  /* 0x000038090400a986 */ /* 0x0005e8000c101124 */
[----:B------:R2:W-:Y:S02]  /*43b0*/  @!P3 STG.E.U8 desc[UR36][R4.64+0x39], R55 ;  /* 0x000039370400b986 */ /* 0x0005e4000c101124 */
.L_x_103:
[----:B------:R-:W-:Y:S05]  /*43c0*/  BSYNC B0 ;  /* 0x0000000000007941 */ /* 0x000fea0003800000 */
.L_x_37:
[----:B012-4-:R-:W2:Y:S01]  /*43d0*/  LDL.64 R4, [R1] ;  /* 0x0000000001047983 */ /* 0x017ea20000100a00 */
[----:B------:R-:W-:Y:S01]  /*43e0*/  ULDC.64 UR4, c[0x0][0x650] ;  /* 0x0001940000047ab9 */ /* 0x000fe20000000a00 */
[----:B------:R-:W-:Y:S02]  /*43f0*/  IMAD.U32 R0, RZ, RZ, UR44 ;  /* 0x0000002cff007e24 */ /* 0x000fe4000f8e00ff */
[----:B------:R-:W-:Y:S02]  /*4400*/  IMAD.MOV.U32 R22, RZ, RZ, -0x1 ;  /* 0xffffffffff167424 */ /* 0x000fe400078e00ff */
[----:B------:R0:W-:Y:S01]  /*4410*/  SYNCS.ARRIVE.TRANS64.A1T0 RZ, [R0+UR47], RZ ;  /* 0x000000ff00ff79a7 */ /* 0x0001e2000810002f */
[----:B------:R-:W-:Y:S02]  /*4420*/  IMAD.MOV.U32 R19, RZ, RZ, -0x1 ;  /* 0xffffffffff137424 */ /* 0x000fe400078e00ff */
[----:B------:R-:W-:Y:S01]  /*4430*/  IMAD.MOV.U32 R18, RZ, RZ, -0x1 ;  /* 0xffffffffff127424 */ /* 0x000fe200078e00ff */
[----:B0-----:R-:W-:-:S02]  /*4440*/  PRMT R0, RZ, 0x7610, R0 ;  /* 0x00007610ff007816 */ /* 0x001fc40000000000 */
[----:B--2---:R-:W-:-:S05]  /*4450*/  LEA R16, P0, R4, R16, 0x1 ;  /* 0x0000001004107211 */ /* 0x004fca00078008ff */
[----:B------:R-:W-:Y:S01]  /*4460*/  IMAD.X R17, R68, 0x1, R17, P0 ;  /* 0x0000000144117824 */ /* 0x000fe200000e0611 */
[----:B------:R-:W-:-:S04]  /*4470*/  ISETP.GE.U32.AND P0, PT, R16, UR4, PT ;  /* 0x0000000410007c0c */ /* 0x000fc8000bf06070 */
[----:B------:R-:W-:-:S13]  /*4480*/  ISETP.GE.U32.AND.EX P0, PT, R17, UR5, PT, P0 ;  /* 0x0000000511007c0c */ /* 0x000fda000bf06100 */
[----:B------:R-:W-:Y:S05]  /*4490*/  @P0 BRA `(.L_x_104) ;  /* 0x00000004004c0947 */ /* 0x000fea0003800000 */
[----:B------:R-:W0:Y:S01]  /*44a0*/  LDC.64 R10, c[0x0][0x628] ;  /* 0x00018a00ff0a7b82 */ /* 0x000e220000000a00 */
[----:B------:R-:W1:Y:S01]  /*44b0*/  S2R R12, SR_CTAID.X ;  /* 0x00000000000c7919 */ /* 0x000e620000002500 */
[----:B------:R-:W-:Y:S02]  /*44c0*/  IMAD.MOV.U32 R8, RZ, RZ, R16 ;  /* 0x000000ffff087224 */ /* 0x000fe400078e0010 */
[----:B------:R-:W-:Y:S01]  /*44d0*/  IMAD.MOV.U32 R9, RZ, RZ, R17 ;  /* 0x000000ffff097224 */ /* 0x000fe200078e0011 */
[----:B------:R-:W2:Y:S03]  /*44e0*/  S2R R19, SR_CTAID.Y ;  /* 0x0000000000137919 */ /* 0x000ea60000002600 */
[----:B------:R-:W3:Y:S08]  /*44f0*/  LDC R0, c[0x0][0x630] ;  /* 0x00018c00ff007b82 */ /* 0x000ef00000000800 */
[----:B------:R-:W4:Y:S01]  /*4500*/  LDC.64 R14, c[0x0][0x620] ;  /* 0x00018800ff0e7b82 */ /* 0x000f220000000a00 */
[----:B0-----:R-:W-:-:S04]  /*4510*/  ISETP.NE.U32.AND P0, PT, R10, RZ, PT ;  /* 0x000000ff0a00720c */ /* 0x001fc80003f05070 */
[----:B------:R-:W-:-:S13]  /*4520*/  ISETP.NE.AND.EX P0, PT, R11, RZ, PT, P0 ;  /* 0x000000ff0b00720c */ /* 0x000fda0003f05300 */
[----:B-1234-:R-:W-:Y:S05]  /*4530*/  @!P0 BRA `(.L_x_105) ;  /* 0x0000000000288947 */ /* 0x01efea0003800000 */
[----:B------:R-:W0:Y:S02]  /*4540*/  LDC R3, c[0x0][0x634] ;  /* 0x00018d00ff037b82 */ /* 0x000e240000000800 */
[----:B0-----:R-:W-:-:S05]  /*4550*/  IADD3 R3, P0, R16, R3, RZ ;  /* 0x0000000310037210 */ /* 0x001fca0007f1e0ff */
        /* <DEDUP_REMOVED lines=8> */
.L_x_105:
[-CC-:B------:R-:W-:Y:S01]  /*45e0*/  SHF.R.U64 R18, R8, R0.reuse, R9.reuse ;  /* 0x0000000008127219 */ /* 0x180fe20000001209 */
[----:B------:R-:W0:Y:S01]  /*45f0*/  LDC.64 R24, c[0x0][0x640] ;  /* 0x00019000ff187b82 */ /* 0x000e220000000a00 */
[----:B------:R-:W-:Y:S01]  /*4600*/  SHF.R.U32.HI R0, RZ, R0, R9 ;  /* 0x00000000ff007219 */ /* 0x000fe20000011609 */
[----:B------:R-:W-:Y:S01]  /*4610*/  ULDC UR4, c[0x0][0x150] ;  /* 0x0000540000047ab9 */ /* 0x000fe20000000800 */
[----:B------:R-:W-:Y:S02]  /*4620*/  IADD3 R3, P0, RZ, -R18, RZ ;  /* 0x80000012ff037210 */ /* 0x000fe40007f1e0ff */
[----:B------:R-:W-:-:S03]  /*4630*/  I2FP.F32.U32 R7, R12 ;  /* 0x0000000c00077245 */ /* 0x000fc60000201000 */
[----:B------:R-:W1:Y:S01]  /*4640*/  LDC R6, c[0x0][0x618] ;  /* 0x00018600ff067b82 */ /* 0x000e620000000800 */
[----:B------:R-:W-:Y:S02]  /*4650*/  IMAD.X R5, RZ, RZ, ~R0, P0 ;  /* 0x000000ffff057224 */ /* 0x000fe400000e0e00 */
[----:B------:R-:W-:Y:S01]  /*4660*/  FMUL R7, R7, UR4 ;  /* 0x0000000407077c20 */ /* 0x000fe20008400000 */
[----:B------:R-:W-:Y:S01]  /*4670*/  ULDC UR4, c[0x0][0x154] ;  /* 0x0000550000047ab9 */ /* 0x000fe20000000800 */
[-C--:B------:R-:W-:Y:S02]  /*4680*/  IMAD R0, R5, R14.reuse, RZ ;  /* 0x0000000e05007224 */ /* 0x080fe400078e02ff */
[C---:B------:R-:W-:Y:S01]  /*4690*/  IMAD.WIDE.U32 R4, R3.reuse, R14, R16 ;  /* 0x0000000e03047225 */ /* 0x040fe200078e0010 */
[----:B------:R-:W2:Y:S01]  /*46a0*/  LDC R8, c[0x0][0x608] ;  /* 0x00018200ff087b82 */ /* 0x000ea20000000800 */
[----:B------:R-:W3:Y:S02]  /*46b0*/  F2I.U32.TRUNC.NTZ R7, R7 ;  /* 0x0000000700077305 */ /* 0x000ee4000020f000 */
[----:B------:R-:W-:Y:S01]  /*46c0*/  IMAD R3, R3, R15, R0 ;  /* 0x0000000f03037224 */ /* 0x000fe200078e0200 */
[----:B------:R-:W-:-:S03]  /*46d0*/  I2FP.F32.U32 R0, R19 ;  /* 0x0000001300007245 */ /* 0x000fc60000201000 */
[----:B------:R-:W-:Y:S01]  /*46e0*/  IMAD.IADD R3, R5, 0x1, R3 ;  /* 0x0000000105037824 */ /* 0x000fe200078e0203 */
[----:B------:R-:W4:Y:S01]  /*46f0*/  LDC R11, c[0x0][0x658] ;  /* 0x00019600ff0b7b82 */ /* 0x000f220000000800 */
[----:B0-----:R-:W-:-:S04]  /*4700*/  ISETP.NE.U32.AND P0, PT, R24, RZ, PT ;  /* 0x000000ff1800720c */ /* 0x001fc80003f05070 */
[----:B------:R-:W-:-:S03]  /*4710*/  ISETP.NE.AND.EX P0, PT, R25, RZ, PT, P0 ;  /* 0x000000ff1900720c */ /* 0x000fc60003f05300 */
[----:B------:R-:W0:Y:S01]  /*4720*/  LDC R9, c[0x0][0x144] ;  /* 0x00005100ff097b82 */ /* 0x000e220000000800 */
[-C--:B-1----:R-:W-:Y:S01]  /*4730*/  SHF.R.U64 R10, R4, R6.reuse, R3 ;  /* 0x00000006040a7219 */ /* 0x082fe20000001203 */
[----:B---3--:R-:W-:Y:S01]  /*4740*/  IMAD.MOV R7, RZ, RZ, -R7 ;  /* 0x000000ffff077224 */ /* 0x008fe200078e0a07 */
[----:B------:R-:W-:Y:S01]  /*4750*/  SHF.R.U32.HI R3, RZ, R6, R3 ;  /* 0x00000006ff037219 */ /* 0x000fe20000011603 */
[----:B------:R-:W-:-:S04]  /*4760*/  FMUL R6, R0, UR4 ;  /* 0x0000000400067c20 */ /* 0x000fc80008400000 */
[----:B------:R-:W1:Y:S01]  /*4770*/  LDC R20, c[0x0][0x148] ;  /* 0x00005200ff147b82 */ /* 0x000e620000000800 */
[----:B------:R3:W0:Y:S01]  /*4780*/  F2I.U32.TRUNC.NTZ R14, R6 ;  /* 0x00000006000e7305 */ /* 0x000622000020f000 */
[-CC-:B--2---:R-:W-:Y:S02]  /*4790*/  SHF.R.U64 R13, R10, R8.reuse, R3.reuse ;  /* 0x000000080a0d7219 */ /* 0x184fe40000001203 */
[----:B------:R-:W-:-:S04]  /*47a0*/  SHF.R.U32.HI R0, RZ, R8, R3 ;  /* 0x00000008ff007219 */ /* 0x000fc80000011603 */
[----:B------:R-:W2:Y:S01]  /*47b0*/  LDC R21, c[0x0][0x648] ;  /* 0x00019200ff157b82 */ /* 0x000ea20000000800 */
[-CC-:B----4-:R-:W-:Y:S02]  /*47c0*/  SHF.R.U64 R15, R13, R11.reuse, R0.reuse ;  /* 0x0000000b0d0f7219 */ /* 0x190fe40000001200 */
[----:B------:R-:W-:-:S03]  /*47d0*/  SHF.R.U32.HI R5, RZ, R11, R0 ;  /* 0x0000000bff057219 */ /* 0x000fc60000011600 */
[----:B------:R-:W-:Y:S02]  /*47e0*/  IMAD.MOV.U32 R4, RZ, RZ, R15 ;  /* 0x000000ffff047224 */ /* 0x000fe400078e000f */
[----:B------:R-:W4:Y:S01]  /*47f0*/  LDC R26, c[0x0][0x638] ;  /* 0x00018e00ff1a7b82 */ /* 0x000f220000000800 */
[----:B0-----:R-:W-:-:S07]  /*4800*/  IMAD R22, R9, R7, R12 ;  /* 0x0000000709167224 */ /* 0x001fce00078e020c */
[----:B------:R-:W0:Y:S08]  /*4810*/  LDC R27, c[0x0][0x610] ;  /* 0x00018400ff1b7b82 */ /* 0x000e300000000800 */
[----:B------:R-:W0:Y:S01]  /*4820*/  LDC R28, c[0x0][0x600] ;  /* 0x00018000ff1c7b82 */ /* 0x000e220000000800 */
[----:B-123--:R-:W-:Y:S05]  /*4830*/  @!P0 BRA `(.L_x_106) ;  /* 0x0000000000288947 */ /* 0x00efea0003800000 */
[----:B------:R-:W1:Y:S02]  /*4840*/  LDC R0, c[0x0][0x64c] ;  /* 0x00019300ff007b82 */ /* 0x000e640000000800 */
[----:B-1----:R-:W-:-:S05]  /*4850*/  IADD3 R3, P0, R15, R0, RZ ;  /* 0x000000000f037210 */ /* 0x002fca0007f1e0ff */
        /* <DEDUP_REMOVED lines=8> */
.L_x_106:
[----:B------:R-:W-:Y:S01]  /*48e0*/  ISETP.NE.AND P0, PT, R2, 0x1, PT ;  /* 0x000000010200780c */ /* 0x000fe20003f05270 */
[----:B------:R-:W-:Y:S01]  /*48f0*/  IMAD.MOV R14, RZ, RZ, -R14 ;  /* 0x000000ffff0e7224 */ /* 0x000fe200078e0a0e */
[----:B------:R-:W-:Y:S02]  /*4900*/  SHF.R.U64 R0, R4, R21, R5 ;  /* 0x0000001504007219 */ /* 0x000fe40000001205 */
[----:B------:R-:W-:Y:S02]  /*4910*/  LOP3.LUT R3, R13, R70, RZ, 0xc0, !PT ;  /* 0x000000460d037212 */ /* 0x000fe400078ec0ff */
[----:B------:R-:W-:Y:S01]  /*4920*/  LOP3.LUT R5, R10, R69, RZ, 0xc0, !PT ;  /* 0x000000450a057212 */ /* 0x000fe200078ec0ff */
[----:B------:R-:W-:Y:S02]  /*4930*/  IMAD.MOV R4, RZ, RZ, -R0 ;  /* 0x000000ffff047224 */ /* 0x000fe400078e0a00 */
[----:B------:R-:W-:Y:S02]  /*4940*/  IMAD R3, R66, R0, R3 ;  /* 0x0000000042037224 */ /* 0x000fe400078e0203 */
[----:B----4-:R-:W-:-:S02]  /*4950*/  IMAD R0, R4, R26, R15 ;  /* 0x0000001a04007224 */ /* 0x010fc400078e020f */
[----:B------:R-:W-:Y:S02]  /*4960*/  @P0 IMAD R22, R20, R14, R19 ;  /* 0x0000000e14160224 */ /* 0x000fe400078e0213 */
[----:B------:R-:W-:Y:S02]  /*4970*/  IMAD.MOV.U32 R4, RZ, RZ, 0x1 ;  /* 0x00000001ff047424 */ /* 0x000fe400078e00ff */
[----:B0-----:R-:W-:Y:S02]  /*4980*/  IMAD R22, R3, R27, R22 ;  /* 0x0000001b03167224 */ /* 0x001fe400078e0216 */
[----:B------:R-:W-:Y:S01]  /*4990*/  IMAD R3, R0, R28, R5 ;  /* 0x0000001c00037224 */ /* 0x000fe200078e0205 */
[----:B------:R-:W-:-:S04]  /*49a0*/  PRMT R0, R4, 0x7610, R0 ;  /* 0x0000761004007816 */ /* 0x000fc80000000000 */
[----:B------:R-:W-:Y:S02]  /*49b0*/  SEL R19, R3, R22, !P0 ;  /* 0x0000001603137207 */ /* 0x000fe40004000000 */
[----:B------:R-:W-:-:S07]  /*49c0*/  SEL R22, R22, R3, !P0 ;  /* 0x0000000316167207 */ /* 0x000fce0004000000 */
.L_x_104:
[----:B------:R-:W-:Y:S01]  /*49d0*/  LOP3.LUT P0, RZ, R0, 0xff, RZ, 0xc0, !PT ;  /* 0x000000ff00ff7812 */ /* 0x000fe2000780c0ff */
[----:B------:R-:W-:Y:S01]  /*49e0*/  USHF.R.U32.HI UR4, URZ, 0x3, UR39 ;  /* 0x000000033f047899 */ /* 0x000fe20008011627 */
[----:B------:R-:W-:-:S03]  /*49f0*/  LOP3.LUT R74, R74, 0x1, RZ, 0x3c, !PT ;  /* 0x000000014a4a7812 */ /* 0x000fc600078e3cff */
[----:B------:R-:W-:-:S04]  /*4a00*/  UIMAD.WIDE.U32 UR4, UR4, 0x24924925, URZ ;  /* 0x24924925040478a5 */ /* 0x000fc8000f8e003f */
[----:B------:R-:W-:-:S04]  /*4a10*/  UIMAD UR39, UR5, -0x38, UR39 ;  /* 0xffffffc8052778a4 */ /* 0x000fc8000f8e0227 */
[----:B------:R-:W-:Y:S08]  /*4a20*/  @P0 BRA `(.L_x_107) ;  /* 0xffffffd4001c0947 */ /* 0x000ff0000383ffff */
[----:B------:R-:W-:Y:S05]  /*4a30*/  EXIT ;  /* 0x000000000000794d */ /* 0x000fea0003800000 */
.L_x_18:
[----:B------:R-:W-:-:S08]  /*4a40*/  ISETP.NE.AND P0, PT, R9, RZ, PT ;  /* 0x000000ff0900720c */ /* 0x000fd00003f05270 */
[----:B0-----:R-:W0:-:S00]  /*4a50*/  USETMAXREG.DEALLOC.CTAPOOL 0x28 ;  /* 0x00000028000079c8 */ /* 0x001e0000080e0500 */
[----:B------:R-:W-:Y:S05]  /*4a60*/  @P0 EXIT ;  /* 0x000000000000094d */ /* 0x000fea0003800000 */
[----:B0-----:R-:W-:Y:S01]  /*4a70*/  LOP3.LUT P0, RZ, R3, 0xff, RZ, 0xc0, !PT ;  /* 0x000000ff03ff7812 */ /* 0x001fe2000780c0ff */
[----:B------:R-:W-:Y:S02]  /*4a80*/  IMAD.MOV.U32 R3, RZ, RZ, 0x1 ;  /* 0x00000001ff037424 */ /* 0x000fe400078e00ff */
[----:B------:R-:W-:-:S10]  /*4a90*/  IMAD.MOV.U32 R8, RZ, RZ, RZ ;  /* 0x000000ffff087224 */ /* 0x000fd400078e00ff */
[----:B------:R-:W-:Y:S05]  /*4aa0*/  @!P0 BRA `(.L_x_108) ;  /* 0x0000000c00308947 */ /* 0x000fea0003800000 */
[----:B------:R-:W0:Y:S01]  /*4ab0*/  S2R R12, SR_CgaCtaId ;  /* 0x00000000000c7919 */ /* 0x000e220000008800 */
[----:B------:R-:W-:Y:S01]  /*4ac0*/  LOP3.LUT P0, RZ, R4, 0x1f, RZ, 0xc0, !PT ;  /* 0x0000001f04ff7812 */ /* 0x000fe2000780c0ff */
[----:B------:R-:W-:Y:S01]  /*4ad0*/  ULDC UR5, c[0x0][0x658] ;  /* 0x0001960000057ab9 */ /* 0x000fe20000000800 */
[----:B------:R-:W-:Y:S01]  /*4ae0*/  UMOV UR6, 0xffffffff ;  /* 0xffffffff00067882 */ /* 0x000fe20000000000 */
[----:B------:R-:W-:Y:S01]  /*4af0*/  BSSY B0, `(.L_x_108) ;  /* 0x00000c7000007945 */ /* 0x000fe20003800000 */
[----:B------:R-:W-:Y:S01]  /*4b00*/  USHF.L.U32 UR6, UR6, UR5, URZ ;  /* 0x0000000506067299 */ /* 0x000fe2000800063f */
[C---:B------:R-:W-:Y:S01]  /*4b10*/  ISETP.NE.AND P2, PT, R5.reuse, RZ, PT ;  /* 0x000000ff0500720c */ /* 0x040fe20003f45270 */
[----:B------:R-:W-:Y:S01]  /*4b20*/  IMAD.MOV.U32 R10, RZ, RZ, 0x1 ;  /* 0x00000001ff0a7424 */ /* 0x000fe200078e00ff */
[----:B------:R-:W-:Y:S01]  /*4b30*/  ISETP.NE.OR P0, PT, R5, RZ, !P0 ;  /* 0x000000ff0500720c */ /* 0x000fe20004705670 */
[----:B------:R-:W-:Y:S01]  /*4b40*/  IMAD.MOV.U32 R3, RZ, RZ, 0x1 ;  /* 0x00000001ff037424 */ /* 0x000fe200078e00ff */
[----:B------:R-:W-:Y:S01]  /*4b50*/  LOP3.LUT R9, R23, 0x2, RZ, 0xfc, !PT ;  /* 0x0000000217097812 */ /* 0x000fe200078efcff */
[----:B------:R-:W-:Y:S01]  /*4b60*/  IMAD.MOV.U32 R8, RZ, RZ, RZ ;  /* 0x000000ffff087224 */ /* 0x000fe200078e00ff */
[----:B------:R-:W-:Y:S01]  /*4b70*/  ULDC UR4, c[0x0][0x600] ;  /* 0x0001800000047ab9 */ /* 0x000fe20000000800 */
[----:B------:R-:W-:Y:S01]  /*4b80*/  UMOV UR7, 0x1 ;  /* 0x0000000100077882 */ /* 0x000fe20000000000 */
[----:B------:R-:W-:-:S02]  /*4b90*/  UIADD3 UR19, UR40, 0x1, URZ ;  /* 0x0000000128137890 */ /* 0x000fc4000fffe03f */
[----:B------:R-:W-:Y:S02]  /*4ba0*/  UIADD3 UR15, UR4, -0x1, URZ ;  /* 0xffffffff040f7890 */ /* 0x000fe4000fffe03f */
[----:B------:R-:W-:Y:S02]  /*4bb0*/  USHF.L.U32 UR17, UR7, UR5, URZ ;  /* 0x0000000507117299 */ /* 0x000fe4000800063f */
[----:B------:R-:W-:Y:S01]  /*4bc0*/  ULOP3.LUT UR16, URZ, UR6, URZ, 0x33, !UPT ;  /* 0x000000063f107292 */ /* 0x000fe2000f8e333f */
[----:B------:R-:W-:Y:S01]  /*4bd0*/  ULDC.64 UR20, c[0x0][0x198] ;  /* 0x0000660000147ab9 */ /* 0x000fe20000000a00 */
[C---:B0-----:R-:W-:Y:S02]  /*4be0*/  IMAD.SHL.U32 R4, R12.reuse, 0x100, RZ ;  /* 0x000001000c047824 */ /* 0x041fe400078e00ff */
[----:B------:R-:W-:-:S03]  /*4bf0*/  IMAD.SHL.U32 R12, R12, 0x8, RZ ;  /* 0x000000080c0c7824 */ /* 0x000fc600078e00ff */
[----:B------:R-:W-:Y:S02]  /*4c00*/  LOP3.LUT R4, R4, 0x700, RZ, 0xc0, !PT ;  /* 0x0000070004047812 */ /* 0x000fe400078ec0ff */
[----:B------:R-:W-:-:S03]  /*4c10*/  LOP3.LUT R12, R12, 0x38, RZ, 0xc0, !PT ;  /* 0x000000380c0c7812 */ /* 0x000fc600078ec0ff */
[----:B------:R-:W-:-:S07]  /*4c20*/  VIADD R11, R4, 0x1c480 ;  /* 0x0001c480040b7836 */ /* 0x000fce0000000000 */
.L_x_120:
[----:B------:R-:W-:-:S03]  /*4c30*/  UMOV UR4, 0xffffffff ;  /* 0xffffffff00047882 */ /* 0x000fc60000000000 */
[----:B------:R-:W-:Y:S05]  /*4c40*/  BRA.DIV UR4, `(.L_x_109) ;  /* 0x0000002e04347947 */ /* 0x000fea000b800000 */
[----:B------:R-:W-:-:S13]  /*4c50*/  ELECT P6, URZ, PT ;  /* 0x00000000003f782f */ /* 0x000fda00038c0000 */
.L_x_185:
[----:B------:R-:W0:Y:S01]  /*4c60*/  LDC R4, c[0x0][0x28c] ;  /* 0x0000a300ff047b82 */ /* 0x000e220000000800 */
[----:B------:R-:W-:Y:S01]  /*4c70*/  BSSY B1, `(.L_x_110) ;  /* 0x0000039000017945 */ /* 0x000fe20003800000 */
[----:B0-----:R-:W-:-:S13]  /*4c80*/  ISETP.LT.OR P6, PT, R4, 0x1, !P6 ;  /* 0x000000010400780c */ /* 0x001fda00077c1670 */
[----:B------:R-:W-:Y:S05]  /*4c90*/  @P6 BRA `(.L_x_111) ;  /* 0x0000000000d86947 */ /* 0x000fea0003800000 */
[----:B------:R-:W-:Y:S02]  /*4ca0*/  IMAD.SHL.U32 R22, R22, 0x40, RZ ;  /* 0x0000004016167824 */ /* 0x000fe400078e00ff */
[----:B------:R-:W-:Y:S02]  /*4cb0*/  IMAD R19, R19, 0x40, R12 ;  /* 0x0000004013137824 */ /* 0x000fe400078e020c */
[----:B------:R-:W-:Y:S02]  /*4cc0*/  IMAD.MOV.U32 R15, RZ, RZ, RZ ;  /* 0x000000ffff0f7224 */ /* 0x000fe400078e00ff */
[----:B------:R-:W-:Y:S02]  /*4cd0*/  IMAD.U32 R20, RZ, RZ, UR19 ;  /* 0x00000013ff147e24 */ /* 0x000fe4000f8e00ff */
[----:B------:R-:W-:Y:S02]  /*4ce0*/  IMAD.MOV.U32 R4, RZ, RZ, R3 ;  /* 0x000000ffff047224 */ /* 0x000fe400078e0003 */
[----:B------:R-:W-:-:S07]  /*4cf0*/  IMAD.MOV.U32 R6, RZ, RZ, R8 ;  /* 0x000000ffff067224 */ /* 0x000fce00078e0008 */
.L_x_115:
[----:B------:R-:W0:Y:S01]  /*4d00*/  S2R R14, SR_CgaCtaId ;  /* 0x00000000000e7919 */ /* 0x000e220000008800 */
[----:B------:R-:W-:Y:S01]  /*4d10*/  MOV R5, 0x400 ;  /* 0x0000040000057802 */ /* 0x000fe20000000f00 */
[----:B------:R-:W1:Y:S03]  /*4d20*/  @!P2 LDC R7, c[0x0][0x500] ;  /* 0x00014000ff07ab82 */ /* 0x000e660000000800 */
[----:B0-----:R-:W-:Y:S02]  /*4d30*/  LEA R13, R14, R5, 0x18 ;  /* 0x000000050e0d7211 */ /* 0x001fe400078ec0ff */
[----:B------:R-:W-:-:S03]  /*4d40*/  SHF.L.U32 R5, R4, 0x1f, RZ ;  /* 0x0000001f04057819 */ /* 0x000fc600000006ff */
[----:B------:R-:W-:-:S04]  /*4d50*/  IMAD R14, R6, 0x8, R13 ;  /* 0x00000008060e7824 */ /* 0x000fc800078e020d */
[----:B------:R-:W0:Y:S02]  /*4d60*/  SYNCS.PHASECHK.TRANS64.TRYWAIT P1, [R14+URZ+0x1c0], R5 ;  /* 0x0001c0050e0075a7 */ /* 0x000e24000802017f */
[----:B01----:R-:W-:Y:S05]  /*4d70*/  @!P1 BRA `(.L_x_112) ;  /* 0x0000002c00089947 */ /* 0x003fea0003800000 */
.L_x_186:
[----:B0-----:R-:W-:Y:S01]  /*4d80*/  PRMT R5, R9, 0x9910, RZ ;  /* 0x0000991009057816 */ /* 0x001fe200000000ff */
[----:B------:R0:W-:Y:S03]  /*4d90*/  @!P2 SYNCS.ARRIVE.TRANS64 RZ, [R14+URZ], R7 ;  /* 0x000000070effa9a7 */ /* 0x0001e6000800003f */
[----:B------:R-:W-:-:S13]  /*4da0*/  ISETP.NE.AND P1, PT, R5, 0x2, PT ;  /* 0x000000020500780c */ /* 0x000fda0003f25270 */
[----:B0-----:R-:W-:Y:S05]  /*4db0*/  @P1 BRA `(.L_x_113) ;  /* 0x0000000000041947 */ /* 0x001fea0003800000 */
[----:B------:R-:W-:Y:S01]  /*4dc0*/  BPT.TRAP 0x1 ;  /* 0x000000040000795c */ /* 0x000fe20000300000 */
.L_x_113:
[----:B------:R-:W-:Y:S05]  /*4dd0*/  @P0 BRA `(.L_x_114) ;  /* 0x0000000000040947 */ /* 0x000fea0003800000 */
[----:B------:R-:W-:Y:S01]  /*4de0*/  BPT.TRAP 0x1 ;  /* 0x000000040000795c */ /* 0x000fe20000300000 */
.L_x_114:
[----:B------:R-:W-:Y:S01]  /*4df0*/  R2UR UR13, R13 ;  /* 0x000000000d0d72ca */ /* 0x000fe200000e0000 */
[----:B------:R-:W-:Y:S01]  /*4e00*/  IMAD R13, R6, 0x800, R13 ;  /* 0x00000800060d7824 */ /* 0x000fe200078e020d */
[----:B------:R-:W-:Y:S01]  /*4e10*/  R2UR UR9, R14 ;  /* 0x000000000e0972ca */ /* 0x000fe200000e0000 */
[----:B------:R-:W-:Y:S01]  /*4e20*/  IMAD R5, R6, 0x800, R11 ;  /* 0x0000080006057824 */ /* 0x000fe200078e020b */
[----:B------:R-:W-:Y:S01]  /*4e30*/  UIADD3 UR4, UP0, UR20, 0xf0, URZ ;  /* 0x000000f014047890 */ /* 0x000fe2000ff1e03f */
[----:B------:R-:W-:Y:S01]  /*4e40*/  VIADD R20, R20, 0xffffffff ;  /* 0xffffffff14147836 */ /* 0x000fe20000000000 */
[----:B------:R-:W-:Y:S01]  /*4e50*/  R2UR UR5, R13 ;  /* 0x000000000d0572ca */ /* 0x000fe200000e0000 */
[----:B------:R-:W-:Y:S01]  /*4e60*/  UIADD3 UR22, UP1, UR20, 0x1f0, URZ ;  /* 0x000001f014167890 */ /* 0x000fe2000ff3e03f */
[----:B------:R-:W-:Y:S01]  /*4e70*/  R2UR UR8, R5 ;  /* 0x00000000050872ca */ /* 0x000fe200000e0000 */
[----:B------:R-:W-:Y:S01]  /*4e80*/  VIADD R6, R6, 0x1 ;  /* 0x0000000106067836 */ /* 0x000fe20000000000 */
[----:B------:R-:W-:Y:S01]  /*4e90*/  R2UR UR11, R22 ;  /* 0x00000000160b72ca */ /* 0x000fe200000e0000 */
[----:B------:R-:W-:Y:S01]  /*4ea0*/  UIADD3.X UR23, URZ, UR21, URZ, UP1, !UPT ;  /* 0x000000153f177290 */ /* 0x000fe20008ffe43f */
[----:B------:R-:W-:Y:S01]  /*4eb0*/  R2UR UR10, R15 ;  /* 0x000000000f0a72ca */ /* 0x000fe200000e0000 */
[----:B------:R-:W-:Y:S01]  /*4ec0*/  UMOV UR6, 0x0 ;  /* 0x0000000000067882 */ /* 0x000fe20000000000 */
[----:B------:R-:W-:Y:S01]  /*4ed0*/  R2UR UR12, R18 ;  /* 0x00000000120c72ca */ /* 0x000fe200000e0000 */
[----:B------:R-:W-:Y:S01]  /*4ee0*/  UMOV UR7, 0x10000000 ;  /* 0x1000000000077882 */ /* 0x000fe20000000000 */
[----:B------:R-:W-:Y:S01]  /*4ef0*/  R2UR UR18, R19 ;  /* 0x00000000131272ca */ /* 0x000fe200000e0000 */
[----:B------:R-:W-:Y:S01]  /*4f00*/  UMOV UR24, 0xff0000 ;  /* 0x00ff000000187882 */ /* 0x000fe20000000000 */
[----:B------:R-:W-:Y:S01]  /*4f10*/  ISETP.GT.AND P3, PT, R20, 0x1, PT ;  /* 0x000000011400780c */ /* 0x000fe20003f64270 */
[----:B------:R-:W-:Y:S01]  /*4f20*/  UIADD3 UR14, UR5, 0x480, URZ ;  /* 0x00000480050e7890 */ /* 0x000fe2000fffe03f */
[----:B------:R-:W-:Y:S01]  /*4f30*/  ISETP.NE.AND P1, PT, R6, 0x38, PT ;  /* 0x000000380600780c */ /* 0x000fe20003f25270 */
[----:B------:R-:W-:Y:S01]  /*4f40*/  UIADD3.X UR5, URZ, UR21, URZ, UP0, !UPT ;  /* 0x000000153f057290 */ /* 0x000fe200087fe43f */
[----:B------:R-:W-:Y:S01]  /*4f50*/  VIADD R15, R15, 0x20 ;  /* 0x000000200f0f7836 */ /* 0x000fe20000000000 */
[----:B------:R-:W-:Y:S01]  /*4f60*/  UIADD3 UR13, UR13, UR8, URZ ;  /* 0x000000080d0d7290 */ /* 0x000fe2000fffe03f */
[----:B------:R-:W-:-:S02]  /*4f70*/  SEL R5, RZ, 0x1, P1 ;  /* 0x00000001ff057807 */ /* 0x000fc40000800000 */
[----:B------:R-:W-:Y:S01]  /*4f80*/  UMOV UR8, UR14 ;  /* 0x0000000e00087c82 */ /* 0x000fe20008000000 */
[----:B------:R-:W-:Y:S02]  /*4f90*/  SEL R6, R6, RZ, P1 ;  /* 0x000000ff06067207 */ /* 0x000fe40000800000 */
[----:B------:R-:W-:Y:S01]  /*4fa0*/  LOP3.LUT R4, R4, R5, RZ, 0x3c, !PT ;  /* 0x0000000504047212 */ /* 0x000fe200078e3cff */
[----:B------:R0:W-:Y:S02]  /*4fb0*/  UTMALDG.3D [UR8], [UR4], desc[UR6] ;  /* 0x00000608040075b4 */ /* 0x0001e40008011000 */
[----:B0-----:R-:W-:Y:S01]  /*4fc0*/  UMOV UR11, UR18 ;  /* 0x00000012000b7c82 */ /* 0x001fe20008000000 */
[----:B------:R-:W-:Y:S02]  /*4fd0*/  UMOV UR8, UR13 ;  /* 0x0000000d00087c82 */ /* 0x000fe40008000000 */
[----:B------:R0:W-:Y:S02]  /*4fe0*/  UTMALDG.3D.MULTICAST [UR8], [UR22], UR24, desc[UR6] ;  /* 0x00000608160073b4 */ /* 0x0001e40008011818 */
[----:B0-----:R-:W-:Y:S05]  /*4ff0*/  @P3 BRA `(.L_x_115) ;  /* 0xfffffffc00403947 */ /* 0x001fea000383ffff */
.L_x_111:
[----:B------:R-:W-:Y:S05]  /*5000*/  BSYNC B1 ;  /* 0x0000000000017941 */ /* 0x000fea0003800000 */
.L_x_110:
[----:B------:R-:W2:Y:S01]  /*5010*/  LDL.64 R24, [R1] ;  /* 0x0000000001187983 */ /* 0x000ea20000100a00 */
[----:B------:R-:W-:Y:S01]  /*5020*/  LOP3.LUT P4, RZ, R10, 0xff, RZ, 0xc0, !PT ;  /* 0x000000ff0aff7812 */ /* 0x000fe2000788c0ff */
[----:B------:R-:W-:Y:S01]  /*5030*/  VIADD R7, R8, UR40 ;  /* 0x0000002808077c36 */ /* 0x000fe20008000000 */
[----:B------:R-:W-:Y:S01]  /*5040*/  ULDC.64 UR4, c[0x0][0x650] ;  /* 0x0001940000047ab9 */ /* 0x000fe20000000a00 */
[----:B------:R-:W-:Y:S01]  /*5050*/  IMAD.U32 R6, RZ, RZ, UR40 ;  /* 0x00000028ff067e24 */ /* 0x000fe2000f8e00ff */
[----:B------:R-:W-:Y:S01]  /*5060*/  UISETP.GE.U32.AND UP0, UPT, UR40, 0x38, UPT ;  /* 0x000000382800788c */ /* 0x000fe2000bf06070 */
[----:B------:R-:W-:Y:S01]  /*5070*/  BSSY B1, `(.L_x_116) ;  /* 0x000006c000017945 */ /* 0x000fe20003800000 */
[----:B------:R-:W-:Y:S01]  /*5080*/  ISETP.GT.U32.AND P1, PT, R7, 0x37, PT ;  /* 0x000000370700780c */ /* 0x000fe20003f24070 */
[----:B------:R-:W-:Y:S01]  /*5090*/  IMAD.MOV.U32 R22, RZ, RZ, -0x1 ;  /* 0xffffffffff167424 */ /* 0x000fe200078e00ff */
[----:B------:R-:W-:Y:S01]  /*50a0*/  PRMT R10, RZ, 0x7610, R10 ;  /* 0x00007610ff0a7816 */ /* 0x000fe2000000000a */
[----:B------:R-:W-:Y:S01]  /*50b0*/  IMAD.MOV.U32 R19, RZ, RZ, -0x1 ;  /* 0xffffffffff137424 */ /* 0x000fe200078e00ff */
[----:B------:R-:W-:Y:S01]  /*50c0*/  ISETP.LT.U32.AND P1, PT, R6, 0x38, P1 ;  /* 0x000000380600780c */ /* 0x000fe20000f21070 */
[----:B------:R-:W-:Y:S01]  /*50d0*/  IMAD.MOV.U32 R18, RZ, RZ, -0x1 ;  /* 0xffffffffff127424 */ /* 0x000fe200078e00ff */
[----:B------:R-:W-:Y:S01]  /*50e0*/  PLOP3.LUT P3, PT, PT, PT, UP0, 0x80, 0x0 ;  /* 0x000000000000781c */ /* 0x000fe20003f6f008 */
[----:B------:R-:W0:Y:S01]  /*50f0*/  @P4 S2R R5, SR_CgaCtaId ;  /* 0x0000000000054919 */ /* 0x000e220000008800 */
[----:B------:R-:W-:-:S02]  /*5100*/  @P4 MOV R4, 0x400 ;  /* 0x0000040000044802 */ /* 0x000fc40000000f00 */
[----:B------:R-:W-:-:S04]  /*5110*/  SEL R6, RZ, 0x1, !P1 ;  /* 0x00000001ff067807 */ /* 0x000fc80004800000 */
[----:B------:R-:W-:Y:S02]  /*5120*/  LOP3.LUT R3, R3, R6, RZ, 0x3c, !PT ;  /* 0x0000000603037212 */ /* 0x000fe400078e3cff */
[----:B0-----:R-:W-:-:S04]  /*5130*/  @P4 LEA R4, R5, R4, 0x18 ;  /* 0x0000000405044211 */ /* 0x001fc800078ec0ff */
[----:B------:R0:W-:Y:S02]  /*5140*/  @P4 SYNCS.ARRIVE.TRANS64.A1T0 RZ, [R4+URZ+0x3b8], RZ ;  /* 0x0003b8ff04ff49a7 */ /* 0x0001e4000810003f */
[----:B0-----:R-:W-:-:S05]  /*5150*/  SHF.R.U32.HI R4, RZ, 0x3, R7 ;  /* 0x00000003ff047819 */ /* 0x001fca0000011607 */
[----:B------:R-:W-:-:S04]  /*5160*/  IMAD.WIDE.U32 R4, R4, 0x24924925, RZ ;  /* 0x2492492504047825 */ /* 0x000fc800078e00ff */
[----:B------:R-:W-:Y:S01]  /*5170*/  IMAD R8, R5, -0x38, R7 ;  /* 0xffffffc805087824 */ /* 0x000fe200078e0207 */
[----:B------:R-:W-:Y:S02]  /*5180*/  @P3 LOP3.LUT R3, R3, 0x1, R5, 0x78, !PT ;  /* 0x0000000103033812 */ /* 0x000fe400078e7805 */
[----:B------:R-:W-:Y:S02]  /*5190*/  PRMT R4, RZ, 0x7610, R4 ;  /* 0x00007610ff047816 */ /* 0x000fe40000000004 */
[----:B--2---:R-:W-:-:S04]  /*51a0*/  IADD3 R16, P4, R16, R24, RZ ;  /* 0x0000001810107210 */ /* 0x004fc80007f9e0ff */
[----:B------:R-:W-:Y:S01]  /*51b0*/  ISETP.GE.U32.AND P1, PT, R16, UR4, PT ;  /* 0x0000000410007c0c */ /* 0x000fe2000bf26070 */
[----:B------:R-:W-:-:S05]  /*51c0*/  IMAD.X R17, R17, 0x1, R0, P4 ;  /* 0x0000000111117824 */ /* 0x000fca00020e0600 */
[----:B------:R-:W-:-:S13]  /*51d0*/  ISETP.GE.U32.AND.EX P1, PT, R17, UR5, PT, P1 ;  /* 0x0000000511007c0c */ /* 0x000fda000bf26110 */
[----:B------:R-:W-:Y:S05]  /*51e0*/  @P1 BRA `(.L_x_117) ;  /* 0x0000000400501947 */ /* 0x000fea0003800000 */
[----:B------:R-:W0:Y:S01]  /*51f0*/  S2R R13, SR_CTAID.X ;  /* 0x00000000000d7919 */ /* 0x000e220000002500 */
[----:B------:R-:W-:Y:S01]  /*5200*/  ULDC.64 UR4, c[0x0][0x628] ;  /* 0x00018a0000047ab9 */ /* 0x000fe20000000a00 */
[----:B------:R-:W-:Y:S01]  /*5210*/  ULDC UR7, c[0x0][0x630] ;  /* 0x00018c0000077ab9 */ /* 0x000fe20000000800 */
[----:B------:R-:W-:Y:S01]  /*5220*/  ISETP.NE.U32.AND P1, PT, RZ, UR4, PT ;  /* 0x00000004ff007c0c */ /* 0x000fe2000bf25070 */
[----:B------:R-:W1:Y:S01]  /*5230*/  S2R R14, SR_CTAID.Y ;  /* 0x00000000000e7919 */ /* 0x000e620000002600 */
[----:B------:R-:W-:Y:S01]  /*5240*/  ULDC UR8, c[0x0][0x150] ;  /* 0x0000540000087ab9 */ /* 0x000fe20000000800 */
[----:B------:R-:W-:Y:S01]  /*5250*/  IMAD.MOV.U32 R4, RZ, RZ, R16 ;  /* 0x000000ffff047224 */ /* 0x000fe200078e0010 */
[----:B------:R-:W-:Y:S01]  /*5260*/  ISETP.NE.AND.EX P1, PT, RZ, UR5, PT, P1 ;  /* 0x00000005ff007c0c */ /* 0x000fe2000bf25310 */
[----:B------:R-:W-:Y:S01]  /*5270*/  IMAD.MOV.U32 R5, RZ, RZ, R17 ;  /* 0x000000ffff057224 */ /* 0x000fe200078e0011 */
[----:B0-----:R-:W-:-:S11]  /*5280*/  I2FP.F32.U32 R19, R13 ;  /* 0x0000000d00137245 */ /* 0x001fd60000201000 */
[----:B------:R-:W-:Y:S05]  /*5290*/  @!P1 BRA `(.L_x_118) ;  /* 0x0000000000289947 */ /* 0x000fea0003800000 */
[----:B------:R-:W-:Y:S02]  /*52a0*/  ULDC UR6, c[0x0][0x634] ;  /* 0x00018d0000067ab9 */ /* 0x000fe40000000800 */
[----:B------:R-:W-:-:S05]  /*52b0*/  IADD3 R5, P1, R16, UR6, RZ ;  /* 0x0000000610057c10 */ /* 0x000fca000ff3e0ff */
[----:B------:R-:W-:-:S04]  /*52c0*/  IMAD.X R15, RZ, RZ, R17, P1 ;  /* 0x000000ffff0f7224 */ /* 0x000fc800008e0611 */
[----:B------:R-:W-:-:S04]  /*52d0*/  IMAD.WIDE.U32 R6, R15, UR4, RZ ;  /* 0x000000040f067c25 */ /* 0x000fc8000f8e00ff */
[----:B------:R-:W-:-:S04]  /*52e0*/  IMAD.WIDE.U32 R6, P1, R5, UR5, R6 ;  /* 0x0000000505067c25 */ /* 0x000fc8000f820006 */
[----:B------:R-:W-:-:S04]  /*52f0*/  IMAD.WIDE.U32 R4, R5, UR4, RZ ;  /* 0x0000000405047c25 */ /* 0x000fc8000f8e00ff */
[----:B------:R-:W-:Y:S01]  /*5300*/  IMAD.MOV.U32 R4, RZ, RZ, R7 ;  /* 0x000000ffff047224 */ /* 0x000fe200078e0007 */
[----:B------:R-:W-:Y:S01]  /*5310*/  IADD3 RZ, P3, R5, R6, RZ ;  /* 0x0000000605ff7210 */ /* 0x000fe20007f7e0ff */
[----:B------:R-:W-:-:S04]  /*5320*/  IMAD.X R5, RZ, RZ, RZ, P1 ;  /* 0x000000ffff057224 */ /* 0x000fc800008e06ff */
[----:B------:R-:W-:-:S08]  /*5330*/  IMAD.WIDE.U32.X R4, R15, UR5, R4, P3 ;  /* 0x000000050f047c25 */ /* 0x000fd000098e0404 */
.L_x_118:
[--C-:B------:R-:W-:Y:S01]  /*5340*/  SHF.R.U64 R18, R4, UR7, R5.reuse ;  /* 0x0000000704127c19 */ /* 0x100fe20008001205 */
[----:B------:R-:W-:Y:S01]  /*5350*/  FMUL R19, R19, UR8 ;  /* 0x0000000813137c20 */ /* 0x000fe20008400000 */
[----:B------:R-:W-:Y:S01]  /*5360*/  SHF.R.U32.HI R4, RZ, UR7, R5 ;  /* 0x00000007ff047c19 */ /* 0x000fe20008011605 */
[----:B------:R-:W0:Y:S01]  /*5370*/  LDC R6, c[0x0][0x144] ;  /* 0x00005100ff067b82 */ /* 0x000e220000000800 */
[----:B------:R-:W-:Y:S01]  /*5380*/  IADD3 R5, P1, RZ, -R18, RZ ;  /* 0x80000012ff057210 */ /* 0x000fe20007f3e0ff */
[----:B------:R-:W-:Y:S01]  /*5390*/  ULDC UR6, c[0x0][0x154] ;  /* 0x0000550000067ab9 */ /* 0x000fe20000000800 */
[----:B-1----:R-:W-:Y:S01]  /*53a0*/  I2FP.F32.U32 R7, R14 ;  /* 0x0000000e00077245 */ /* 0x002fe20000201000 */
[----:B------:R-:W1:Y:S01]  /*53b0*/  F2I.U32.TRUNC.NTZ R19, R19 ;  /* 0x0000001300137305 */ /* 0x000e62000020f000 */
[----:B------:R-:W-:Y:S01]  /*53c0*/  ULDC.64 UR4, c[0x0][0x620] ;  /* 0x0001880000047ab9 */ /* 0x000fe20000000a00 */
[----:B------:R-:W-:Y:S01]  /*53d0*/  IMAD.X R4, RZ, RZ, ~R4, P1 ;  /* 0x000000ffff047224 */ /* 0x000fe200008e0e04 */
[----:B------:R-:W-:Y:S01]  /*53e0*/  ISETP.NE.AND P4, PT, R2, 0x1, PT ;  /* 0x000000010200780c */ /* 0x000fe20003f85270 */
[----:B------:R-:W-:Y:S01]  /*53f0*/  FMUL R20, R7, UR6 ;  /* 0x0000000607147c20 */ /* 0x000fe20008400000 */
[----:B------:R-:W2:Y:S01]  /*5400*/  LDC R21, c[0x0][0x148] ;  /* 0x00005200ff157b82 */ /* 0x000ea20000000800 */
[----:B------:R-:W-:Y:S01]  /*5410*/  IMAD R4, R4, UR4, RZ ;  /* 0x0000000404047c24 */ /* 0x000fe2000f8e02ff */
[----:B------:R-:W-:-:S02]  /*5420*/  ULDC.64 UR6, c[0x0][0x640] ;  /* 0x0001900000067ab9 */ /* 0x000fc40000000a00 */
[----:B------:R-:W-:Y:S01]  /*5430*/  ISETP.NE.U32.AND P1, PT, RZ, UR6, PT ;  /* 0x00000006ff007c0c */ /* 0x000fe2000bf25070 */
[----:B------:R-:W3:Y:S01]  /*5440*/  F2I.U32.TRUNC.NTZ R20, R20 ;  /* 0x0000001400147305 */ /* 0x000ee2000020f000 */
[C---:B------:R-:W-:Y:S02]  /*5450*/  IMAD R7, R5.reuse, UR5, R4 ;  /* 0x0000000505077c24 */ /* 0x040fe4000f8e0204 */
[----:B------:R-:W-:Y:S01]  /*5460*/  IMAD.WIDE.U32 R4, R5, UR4, R16 ;  /* 0x0000000405047c25 */ /* 0x000fe2000f8e0010 */
[----:B------:R-:W-:Y:S01]  /*5470*/  ULDC UR4, c[0x0][0x618] ;  /* 0x0001860000047ab9 */ /* 0x000fe20000000800 */
[----:B------:R-:W-:Y:S02]  /*5480*/  ISETP.NE.AND.EX P1, PT, RZ, UR7, PT, P1 ;  /* 0x00000007ff007c0c */ /* 0x000fe4000bf25310 */
[----:B------:R-:W-:Y:S02]  /*5490*/  IMAD.IADD R5, R5, 0x1, R7 ;  /* 0x0000000105057824 */ /* 0x000fe400078e0207 */
[----:B-1----:R-:W-:-:S03]  /*54a0*/  IMAD.MOV R19, RZ, RZ, -R19 ;  /* 0x000000ffff137224 */ /* 0x002fc600078e0a13 */
[----:B------:R-:W-:Y:S01]  /*54b0*/  SHF.R.U64 R15, R4, UR4, R5 ;  /* 0x00000004040f7c19 */ /* 0x000fe20008001205 */
[----:B0-----:R-:W-:Y:S01]  /*54c0*/  IMAD R13, R6, R19, R13 ;  /* 0x00000013060d7224 */ /* 0x001fe200078e020d */
[----:B------:R-:W-:Y:S01]  /*54d0*/  SHF.R.U32.HI R4, RZ, UR4, R5 ;  /* 0x00000004ff047c19 */ /* 0x000fe20008011605 */
[----:B------:R-:W-:Y:S01]  /*54e0*/  ULDC UR4, c[0x0][0x608] ;  /* 0x0001820000047ab9 */ /* 0x000fe20000000800 */
[----:B---3--:R-:W-:Y:S02]  /*54f0*/  IMAD.MOV R6, RZ, RZ, -R20 ;  /* 0x000000ffff067224 */ /* 0x008fe400078e0a14 */
[--C-:B------:R-:W-:Y:S02]  /*5500*/  SHF.R.U64 R20, R15, UR4, R4.reuse ;  /* 0x000000040f147c19 */ /* 0x100fe40008001204 */
[----:B------:R-:W-:Y:S01]  /*5510*/  SHF.R.U32.HI R5, RZ, UR4, R4 ;  /* 0x00000004ff057c19 */ /* 0x000fe20008011604 */
[----:B------:R-:W-:Y:S01]  /*5520*/  ULDC UR4, c[0x0][0x658] ;  /* 0x0001960000047ab9 */ /* 0x000fe20000000800 */
[----:B--2---:R-:W-:-:S02]  /*5530*/  @P4 IMAD R13, R21, R6, R14 ;  /* 0x00000006150d4224 */ /* 0x004fc400078e020e */
[--C-:B------:R-:W-:Y:S02]  /*5540*/  SHF.R.U64 R14, R20, UR4, R5.reuse ;  /* 0x00000004140e7c19 */ /* 0x100fe40008001205 */
[----:B------:R-:W-:-:S03]  /*5550*/  SHF.R.U32.HI R19, RZ, UR4, R5 ;  /* 0x00000004ff137c19 */ /* 0x000fc60008011605 */
[----:B------:R-:W-:Y:S02]  /*5560*/  IMAD.MOV.U32 R6, RZ, RZ, R14 ;  /* 0x000000ffff067224 */ /* 0x000fe400078e000e */
[----:B------:R-:W-:Y:S01]  /*5570*/  IMAD.MOV.U32 R5, RZ, RZ, R19 ;  /* 0x000000ffff057224 */ /* 0x000fe200078e0013 */
[----:B------:R-:W-:Y:S06]  /*5580*/  @!P1 BRA `(.L_x_119) ;  /* 0x00000000002c9947 */ /* 0x000fec0003800000 */
        /* <DEDUP_REMOVED lines=9> */
[----:B------:R-:W-:-:S04]  /*5620*/  IMAD.WIDE.U32.X R4, R19, UR7, R4, P3 ;  /* 0x0000000713047c25 */ /* 0x000fc800098e0404 */
[----:B------:R-:W-:-:S07]  /*5630*/  IMAD.MOV.U32 R6, RZ, RZ, R4 ;  /* 0x000000ffff067224 */ /* 0x000fce00078e0004 */
.L_x_119:
[----:B------:R-:W-:Y:S01]  /*5640*/  ULDC UR4, c[0x0][0x648] ;  /* 0x0001920000047ab9 */ /* 0x000fe20000000800 */
[----:B------:R-:W-:Y:S01]  /*5650*/  LOP3.LUT R4, R20, UR16, RZ, 0xc0, !PT ;  /* 0x0000001014047c12 */ /* 0x000fe2000f8ec0ff */
[----:B------:R-:W-:Y:S01]  /*5660*/  ULDC UR5, c[0x0][0x610] ;  /* 0x0001840000057ab9 */ /* 0x000fe20000000800 */
[----:B------:R-:W-:Y:S01]  /*5670*/  SHF.R.U64 R5, R6, UR4, R5 ;  /* 0x0000000406057c19 */ /* 0x000fe20008001205 */
[----:B------:R-:W-:Y:S01]  /*5680*/  ULDC UR4, c[0x0][0x638] ;  /* 0x00018e0000047ab9 */ /* 0x000fe20000000800 */
[----:B------:R-:W-:-:S03]  /*5690*/  LOP3.LUT R15, R15, UR15, RZ, 0xc0, !PT ;  /* 0x0000000f0f0f7c12 */ /* 0x000fc6000f8ec0ff */
[----:B------:R-:W-:Y:S02]  /*56a0*/  IMAD.MOV R7, RZ, RZ, -R5 ;  /* 0x000000ffff077224 */ /* 0x000fe400078e0a05 */
[----:B------:R-:W-:Y:S02]  /*56b0*/  IMAD R4, R5, UR17, R4 ;  /* 0x0000001105047c24 */ /* 0x000fe4000f8e0204 */
[----:B------:R-:W-:Y:S01]  /*56c0*/  IMAD R14, R7, UR4, R14 ;  /* 0x00000004070e7c24 */ /* 0x000fe2000f8e020e */
[----:B------:R-:W-:Y:S01]  /*56d0*/  ULDC UR4, c[0x0][0x600] ;  /* 0x0001800000047ab9 */ /* 0x000fe20000000800 */
[----:B------:R-:W-:Y:S02]  /*56e0*/  IMAD R13, R4, UR5, R13 ;  /* 0x00000005040d7c24 */ /* 0x000fe4000f8e020d */
[----:B------:R-:W-:Y:S02]  /*56f0*/  IMAD R14, R14, UR4, R15 ;  /* 0x000000040e0e7c24 */ /* 0x000fe4000f8e020f */
[----:B------:R-:W-:-:S03]  /*5700*/  IMAD.MOV.U32 R4, RZ, RZ, 0x1 ;  /* 0x00000001ff047424 */ /* 0x000fc600078e00ff */
[----:B------:R-:W-:Y:S02]  /*5710*/  SEL R19, R14, R13, !P4 ;  /* 0x0000000d0e137207 */ /* 0x000fe40006000000 */
[----:B------:R-:W-:-:S07]  /*5720*/  SEL R22, R13, R14, !P4 ;  /* 0x0000000e0d167207 */ /* 0x000fce0006000000 */
.L_x_117:
[----:B------:R-:W-:Y:S05]  /*5730*/  BSYNC B1 ;  /* 0x0000000000017941 */ /* 0x000fea0003800000 */
.L_x_116:
[----:B------:R-:W-:-:S13]  /*5740*/  LOP3.LUT P1, RZ, R4, 0xff, RZ, 0xc0, !PT ;  /* 0x000000ff04ff7812 */ /* 0x000fda000782c0ff */
[----:B------:R-:W-:Y:S05]  /*5750*/  @P1 BRA `(.L_x_120) ;  /* 0xfffffff400341947 */ /* 0x000fea000383ffff */
[----:B------:R-:W-:Y:S05]  /*5760*/  BSYNC B0 ;  /* 0x0000000000007941 */ /* 0x000fea0003800000 */
.L_x_108:
[----:B------:R-:W-:-:S03]  /*5770*/  UMOV UR4, 0xffffffff ;  /* 0xffffffff00047882 */ /* 0x000fc60000000000 */
[----:B------:R-:W-:Y:S05]  /*5780*/  BRA.DIV UR4, `(.L_x_121) ;  /* 0x0000002204987947 */ /* 0x000fea000b800000 */
[----:B------:R-:W-:-:S13]  /*5790*/  ELECT P6, URZ, PT ;  /* 0x00000000003f782f */ /* 0x000fda00038c0000 */
.L_x_189:
[----:B------:R-:W-:Y:S04]  /*57a0*/  BSSY B0, `(.L_x_122) ;  /* 0x00001ff000007945 */ /* 0x000fe80003800000 */
[----:B------:R-:W-:Y:S05]  /*57b0*/  @!P6 BRA `(.L_x_123) ;  /* 0x0000001c00f4e947 */ /* 0x000fea0003800000 */
[----:B------:R-:W-:-:S04]  /*57c0*/  LOP3.LUT R23, R23, 0x2, RZ, 0xfc, !PT ;  /* 0x0000000217177812 */ /* 0x000fc800078efcff */
[----:B------:R-:W-:-:S13]  /*57d0*/  ISETP.NE.AND P0, PT, R23, 0x3, PT ;  /* 0x000000031700780c */ /* 0x000fda0003f05270 */
[----:B------:R-:W-:Y:S05]  /*57e0*/  @!P0 BRA `(.L_x_124) ;  /* 0x0000000000048947 */ /* 0x000fea0003800000 */
[----:B------:R-:W-:Y:S01]  /*57f0*/  BPT.TRAP 0x1 ;  /* 0x000000040000795c */ /* 0x000fe20000300000 */
.L_x_124:
[----:B------:R-:W0:Y:S01]  /*5800*/  S2R R5, SR_CgaCtaId ;  /* 0x0000000000057919 */ /* 0x000e220000008800 */
[----:B------:R-:W-:Y:S02]  /*5810*/  MOV R0, 0x400 ;  /* 0x0000040000007802 */ /* 0x000fe40000000f00 */
[----:B------:R-:W-:Y:S02]  /*5820*/  SHF.L.U32 R2, R3, 0x1f, RZ ;  /* 0x0000001f03027819 */ /* 0x000fe400000006ff */
[----:B0-----:R-:W-:-:S05]  /*5830*/  LEA R5, R5, R0, 0x18 ;  /* 0x0000000005057211 */ /* 0x001fca00078ec0ff */
[----:B------:R-:W-:-:S04]  /*5840*/  VIADD R5, R5, 0x1c0 ;  /* 0x000001c005057836 */ /* 0x000fc80000000000 */
[C---:B------:R-:W-:Y:S02]  /*5850*/  IMAD R7, R8.reuse, 0x8, R5 ;  /* 0x0000000808077824 */ /* 0x040fe400078e0205 */
[----:B------:R-:W-:Y:S02]  /*5860*/  VIADD R8, R8, 0x1 ;  /* 0x0000000108087836 */ /* 0x000fe40000000000 */
[----:B------:R-:W0:Y:S03]  /*5870*/  SYNCS.PHASECHK.TRANS64.TRYWAIT P0, [R7+URZ], R2 ;  /* 0x00000002070075a7 */ /* 0x000e26000800017f */
[----:B------:R-:W-:-:S04]  /*5880*/  ISETP.NE.AND P1, PT, R8, 0x38, PT ;  /* 0x000000380800780c */ /* 0x000fc80003f25270 */
[----:B------:R-:W-:Y:S02]  /*5890*/  SEL R0, RZ, 0x1, P1 ;  /* 0x00000001ff007807 */ /* 0x000fe40000800000 */
[----:B------:R-:W-:Y:S02]  /*58a0*/  SEL R8, R8, RZ, P1 ;  /* 0x000000ff08087207 */ /* 0x000fe40000800000 */
[----:B------:R-:W-:-:S03]  /*58b0*/  LOP3.LUT R9, R3, R0, RZ, 0x3c, !PT ;  /* 0x0000000003097212 */ /* 0x000fc600078e3cff */
[----:B------:R-:W-:Y:S01]  /*58c0*/  IMAD R6, R8, 0x8, R5 ;  /* 0x0000000808067824 */ /* 0x000fe200078e0205 */
[----:B------:R-:W-:Y:S01]  /*58d0*/  SHF.L.U32 R3, R9, 0x1f, RZ ;  /* 0x0000001f09037819 */ /* 0x000fe200000006ff */
[----:B0-----:R-:W-:Y:S06]  /*58e0*/  @!P0 BRA `(.L_x_125) ;  /* 0x0000002000608947 */ /* 0x001fec0003800000 */
.L_x_190:
[----:B------:R-:W1:Y:S01]  /*58f0*/  SYNCS.PHASECHK.TRANS64.TRYWAIT P0, [R6+URZ], R3 ;  /* 0x00000003060075a7 */ /* 0x000e62000800017f */
[----:B------:R-:W-:-:S05]  /*5900*/  VIADD R0, R8, 0x1 ;  /* 0x0000000108007836 */ /* 0x000fca0000000000 */
[----:B------:R-:W-:-:S04]  /*5910*/  ISETP.NE.AND P1, PT, R0, 0x38, PT ;  /* 0x000000380000780c */ /* 0x000fc80003f25270 */
[----:B0-----:R-:W-:Y:S02]  /*5920*/  SEL R2, RZ, 0x1, P1 ;  /* 0x00000001ff027807 */ /* 0x001fe40000800000 */
[----:B------:R-:W-:Y:S02]  /*5930*/  SEL R0, R0, RZ, P1 ;  /* 0x000000ff00007207 */ /* 0x000fe40000800000 */
[----:B------:R-:W-:-:S03]  /*5940*/  LOP3.LUT R9, R9, R2, RZ, 0x3c, !PT ;  /* 0x0000000209097212 */ /* 0x000fc600078e3cff */
[----:B------:R-:W-:Y:S01]  /*5950*/  IMAD R7, R0, 0x8, R5 ;  /* 0x0000000800077824 */ /* 0x000fe200078e0205 */
[----:B------:R-:W-:Y:S01]  /*5960*/  SHF.L.U32 R4, R9, 0x1f, RZ ;  /* 0x0000001f09047819 */ /* 0x000fe200000006ff */
[----:B-1----:R-:W-:Y:S06]  /*5970*/  @!P0 BRA `(.L_x_126) ;  /* 0x0000002000508947 */ /* 0x002fec0003800000 */
.L_x_191:
[----:B------:R-:W1:Y:S01]  /*5980*/  SYNCS.PHASECHK.TRANS64.TRYWAIT P0, [R7+URZ], R4 ;  /* 0x00000004070075a7 */ /* 0x000e62000800017f */
[----:B------:R-:W-:-:S05]  /*5990*/  VIADD R0, R0, 0x1 ;  /* 0x0000000100007836 */ /* 0x000fca0000000000 */
[----:B------:R-:W-:-:S04]  /*59a0*/  ISETP.NE.AND P1, PT, R0, 0x38, PT ;  /* 0x000000380000780c */ /* 0x000fc80003f25270 */
[----:B------:R-:W-:Y:S02]  /*59b0*/  SEL R2, RZ, 0x1, P1 ;  /* 0x00000001ff027807 */ /* 0x000fe40000800000 */
[----:B------:R-:W-:Y:S02]  /*59c0*/  SEL R0, R0, RZ, P1 ;  /* 0x000000ff00007207 */ /* 0x000fe40000800000 */
[----:B------:R-:W-:-:S03]  /*59d0*/  LOP3.LUT R9, R9, R2, RZ, 0x3c, !PT ;  /* 0x0000000209097212 */ /* 0x000fc600078e3cff */
[----:B0-----:R-:W-:Y:S01]  /*59e0*/  IMAD R6, R0, 0x8, R5 ;  /* 0x0000000800067824 */ /* 0x001fe200078e0205 */
[----:B------:R-:W-:Y:S01]  /*59f0*/  SHF.L.U32 R3, R9, 0x1f, RZ ;  /* 0x0000001f09037819 */ /* 0x000fe200000006ff */
[----:B-1----:R-:W-:Y:S06]  /*5a00*/  @!P0 BRA `(.L_x_127) ;  /* 0x0000002000408947 */ /* 0x002fec0003800000 */
.L_x_192:
        /* <DEDUP_REMOVED lines=9> */
.L_x_193:
        /* <DEDUP_REMOVED lines=9> */
.L_x_194:
        /* <DEDUP_REMOVED lines=9> */
.L_x_195:
        /* <DEDUP_REMOVED lines=9> */
.L_x_196:
        /* <DEDUP_REMOVED lines=9> */
.L_x_197:
        /* <DEDUP_REMOVED lines=9> */
.L_x_198:
        /* <DEDUP_REMOVED lines=9> */
.L_x_199:
        /* <DEDUP_REMOVED lines=9> */
.L_x_200:
        /* <DEDUP_REMOVED lines=9> */
.L_x_201:
        /* <DEDUP_REMOVED lines=9> */
.L_x_202:
        /* <DEDUP_REMOVED lines=9> */
.L_x_203:
        /* <DEDUP_REMOVED lines=9> */
.L_x_204:
        /* <DEDUP_REMOVED lines=9> */
.L_x_205:
        /* <DEDUP_REMOVED lines=9> */
.L_x_206:
        /* <DEDUP_REMOVED lines=9> */
.L_x_207:
        /* <DEDUP_REMOVED lines=9> */
.L_x_208:
        /* <DEDUP_REMOVED lines=9> */
.L_x_209:
        /* <DEDUP_REMOVED lines=9> */
.L_x_210:
        /* <DEDUP_REMOVED lines=9> */
.L_x_211:
        /* <DEDUP_REMOVED lines=9> */
.L_x_212:
        /* <DEDUP_REMOVED lines=9> */
.L_x_213:
        /* <DEDUP_REMOVED lines=9> */
.L_x_214:
        /* <DEDUP_REMOVED lines=9> */
.L_x_215:
        /* <DEDUP_REMOVED lines=9> */
.L_x_216:
        /* <DEDUP_REMOVED lines=9> */
.L_x_217:
        /* <DEDUP_REMOVED lines=9> */
.L_x_218:
        /* <DEDUP_REMOVED lines=9> */
.L_x_219:
        /* <DEDUP_REMOVED lines=9> */
.L_x_220:
        /* <DEDUP_REMOVED lines=9> */
.L_x_221:
        /* <DEDUP_REMOVED lines=9> */
.L_x_222:
        /* <DEDUP_REMOVED lines=9> */
.L_x_223:
        /* <DEDUP_REMOVED lines=9> */
.L_x_224:
        /* <DEDUP_REMOVED lines=9> */
.L_x_225:
        /* <DEDUP_REMOVED lines=9> */
.L_x_226:
        /* <DEDUP_REMOVED lines=9> */
.L_x_227:
        /* <DEDUP_REMOVED lines=9> */
.L_x_228:
        /* <DEDUP_REMOVED lines=9> */
.L_x_229:
        /* <DEDUP_REMOVED lines=9> */
.L_x_230:
        /* <DEDUP_REMOVED lines=9> */
.L_x_231:
        /* <DEDUP_REMOVED lines=9> */
.L_x_232:
        /* <DEDUP_REMOVED lines=9> */
.L_x_233:
        /* <DEDUP_REMOVED lines=9> */
.L_x_234:
        /* <DEDUP_REMOVED lines=9> */
.L_x_235:
        /* <DEDUP_REMOVED lines=9> */
.L_x_236:
        /* <DEDUP_REMOVED lines=9> */
.L_x_237:
        /* <DEDUP_REMOVED lines=9> */
.L_x_238:
        /* <DEDUP_REMOVED lines=9> */
.L_x_239:
        /* <DEDUP_REMOVED lines=9> */
.L_x_240:
        /* <DEDUP_REMOVED lines=9> */
.L_x_241:
        /* <DEDUP_REMOVED lines=9> */
.L_x_242:
        /* <DEDUP_REMOVED lines=9> */
.L_x_243:
[----:B------:R-:W1:Y:S01]  /*76c0*/  SYNCS.PHASECHK.TRANS64.TRYWAIT P0, [R7+URZ], R4 ;  /* 0x00000004070075a7 */ /* 0x000e62000800017f */
[----:B------:R-:W-:-:S05]  /*76d0*/  VIADD R0, R0, 0x1 ;  /* 0x0000000100007836 */ /* 0x000fca0000000000 */
[----:B------:R-:W-:-:S04]  /*76e0*/  ISETP.NE.AND P1, PT, R0, 0x38, PT ;  /* 0x000000380000780c */ /* 0x000fc80003f25270 */
[----:B------:R-:W-:Y:S02]  /*76f0*/  SEL R2, RZ, 0x1, P1 ;  /* 0x00000001ff027807 */ /* 0x000fe40000800000 */
[----:B------:R-:W-:Y:S02]  /*7700*/  SEL R0, R0, RZ, P1 ;  /* 0x000000ff00007207 */ /* 0x000fe40000800000 */
[----:B------:R-:W-:Y:S01]  /*7710*/  LOP3.LUT R2, R9, R2, RZ, 0x3c, !PT ;  /* 0x0000000209027212 */ /* 0x000fe200078e3cff */
[----:B-1----:R-:W-:Y:S06]  /*7720*/  @!P0 BRA `(.L_x_179) ;  /* 0x0000001400088947 */ /* 0x002fec0003800000 */
.L_x_244:
[----:B------:R-:W-:Y:S01]  /*7730*/  IMAD R5, R0, 0x8, R5 ;  /* 0x0000000800057824 */ /* 0x000fe200078e0205 */
[----:B------:R-:W-:-:S07]  /*7740*/  SHF.L.U32 R0, R2, 0x1f, RZ ;  /* 0x0000001f02007819 */ /* 0x000fce00000006ff */
.L_x_180:
[----:B--2---:R2:W3:Y:S02]  /*7750*/  SYNCS.PHASECHK.TRANS64.TRYWAIT P0, [R5+URZ], R0 ;  /* 0x00000000050075a7 */ /* 0x0044e4000800017f */
[----:B---3--:R-:W-:Y:S05]  /*7760*/  @!P0 NANOSLEEP.SYNCS 0x989680 ;  /* 0x009896800000895d */ /* 0x008fea0003900000 */
[----:B------:R-:W3:Y:S02]  /*7770*/  @!P0 SYNCS.PHASECHK.TRANS64 P0, [R5+URZ], R0 ;  /* 0x00000000050085a7 */ /* 0x000ee4000800007f */
[----:B---3--:R-:W-:Y:S05]  /*7780*/  @!P0 BRA `(.L_x_180) ;  /* 0xfffffffc00f08947 */ /* 0x008fea000383ffff */
.L_x_123:
[----:B------:R-:W-:Y:S05]  /*7790*/  BSYNC B0 ;  /* 0x0000000000007941 */ /* 0x000fea0003800000 */
.L_x_122:
[----:B------:R-:W-:Y:S05]  /*77a0*/  EXIT ;  /* 0x000000000000794d */ /* 0x000fea0003800000 */
.L_x_20:
[----:B0-----:R-:W-:-:S04]  /*77b0*/  IMAD.U32 R3, RZ, RZ, UR43 ;  /* 0x0000002bff037e24 */ /* 0x001fc8000f8e00ff */
[----:B------:R0:W1:Y:S03]  /*77c0*/  SYNCS.PHASECHK.TRANS64.TRYWAIT P0, [R3+URZ+-0x8], R0 ;  /* 0xfffff800030075a7 */ /* 0x000066000800017f */
[----:B-1----:R-:W-:Y:S05]  /*77d0*/  @!P0 NANOSLEEP.SYNCS 0x989680 ;  /* 0x009896800000895d */ /* 0x002fea0003900000 */
[----:B------:R-:W1:Y:S02]  /*77e0*/  @!P0 SYNCS.PHASECHK.TRANS64 P0, [R3+URZ+-0x8], R0 ;  /* 0xfffff800030085a7 */ /* 0x000e64000800007f */
[----:B-1----:R-:W-:Y:S05]  /*77f0*/  @!P0 BRA `(.L_x_20) ;  /* 0xfffffffc00ec8947 */ /* 0x002fea000383ffff */
[----:B------:R-:W-:Y:S05]  /*7800*/  BRA `(.L_x_181) ;  /* 0xffffffa400b07947 */ /* 0x000fea000383ffff */
.L_x_25:
[----:B-1----:R1:W2:Y:S02]  /*7810*/  SYNCS.PHASECHK.TRANS64.TRYWAIT P1, [R3+URZ], R0 ;  /* 0x00000000030075a7 */ /* 0x0022a4000802017f */
[----:B--2---:R-:W-:Y:S05]  /*7820*/  @!P1 NANOSLEEP.SYNCS 0x989680 ;  /* 0x009896800000995d */ /* 0x004fea0003900000 */
[----:B------:R-:W2:Y:S02]  /*7830*/  @!P1 SYNCS.PHASECHK.TRANS64 P1, [R3+URZ], R0 ;  /* 0x00000000030095a7 */ /* 0x000ea4000802007f */
[----:B--2---:R-:W-:Y:S05]  /*7840*/  @!P1 BRA `(.L_x_25) ;  /* 0xfffffffc00f09947 */ /* 0x004fea000383ffff */
[----:B------:R-:W-:Y:S05]  /*7850*/  BRA `(.L_x_24) ;  /* 0xffffffa8001c7947 */ /* 0x000fea000383ffff */
.L_x_30:
[----:B-1----:R-:W-:-:S04]  /*7860*/  IMAD.U32 R5, RZ, RZ, UR4 ;  /* 0x00000004ff057e24 */ /* 0x002fc8000f8e00ff */
[----:B------:R1:W2:Y:S03]  /*7870*/  SYNCS.PHASECHK.TRANS64.TRYWAIT P1, [R5+URZ], R4 ;  /* 0x00000004050075a7 */ /* 0x0002a6000802017f */
[----:B--2---:R-:W-:Y:S05]  /*7880*/  @!P1 NANOSLEEP.SYNCS 0x989680 ;  /* 0x009896800000995d */ /* 0x004fea0003900000 */
[----:B------:R-:W2:Y:S02]  /*7890*/  @!P1 SYNCS.PHASECHK.TRANS64 P1, [R5+URZ], R4 ;  /* 0x00000004050095a7 */ /* 0x000ea4000802007f */
[----:B--2---:R-:W-:Y:S05]  /*78a0*/  @!P1 BRA `(.L_x_30) ;  /* 0xfffffffc00ec9947 */ /* 0x004fea000383ffff */
[----:B------:R-:W-:Y:S05]  /*78b0*/  BRA `(.L_x_29) ;  /* 0xffffffa800787947 */ /* 0x000fea000383ffff */
.L_x_36:
[----:B0-----:R-:W-:-:S04]  /*78c0*/  IMAD.U32 R4, RZ, RZ, UR43 ;  /* 0x0000002bff047e24 */ /* 0x001fc8000f8e00ff */
[----:B------:R0:W1:Y:S03]  /*78d0*/  SYNCS.PHASECHK.TRANS64.TRYWAIT P0, [R4+URZ+0x8], R3 ;  /* 0x00000803040075a7 */ /* 0x000066000800017f */
[----:B-1----:R-:W-:Y:S05]  /*78e0*/  @!P0 NANOSLEEP.SYNCS 0x989680 ;  /* 0x009896800000895d */ /* 0x002fea0003900000 */
[----:B------:R-:W1:Y:S02]  /*78f0*/  @!P0 SYNCS.PHASECHK.TRANS64 P0, [R4+URZ+0x8], R3 ;  /* 0x00000803040085a7 */ /* 0x000e64000800007f */
[----:B-1----:R-:W-:Y:S05]  /*7900*/  @!P0 BRA `(.L_x_36) ;  /* 0xfffffffc00ec8947 */ /* 0x002fea000383ffff */
[----:B------:R-:W-:Y:S05]  /*7910*/  BRA `(.L_x_182) ;  /* 0xffffffac005c7947 */ /* 0x000fea000383ffff */
.L_x_109:
[----:B------:R-:W-:Y:S01]  /*7920*/  BSSY B1, `(.L_x_183) ;  /* 0x0000006000017945 */ /* 0x000fe20003800000 */
[----:B------:R-:W-:-:S07]  /*7930*/  IMAD.MOV.U32 R15, RZ, RZ, -0x1 ;  /* 0xffffffffff0f7424 */ /* 0x000fce00078e00ff */
[----:B-----5:R-:W-:Y:S05]  /*7940*/  WARPSYNC.COLLECTIVE R15, `(.L_x_184) ;  /* 0x000000000f0c7348 */ /* 0x020fea0003c00000 */
[----:B------:R-:W-:Y:S02]  /*7950*/  ELECT P6, UR62, PT ;  /* 0x00000000003e782f */ /* 0x000fe400038c0000 */
[----:B------:R-:W-:Y:S01]  /*7960*/  MOV R14, UR62 ;  /* 0x0000003e000e7c02 */ /* 0x000fe20008000f00 */
[----:B-----5:R-:W-:Y:S10]  /*7970*/  ENDCOLLECTIVE ;  /* 0x000000000000791b */ /* 0x020ff40003800000 */
.L_x_184:
[----:B------:R-:W-:Y:S05]  /*7980*/  BSYNC B1 ;  /* 0x0000000000017941 */ /* 0x000fea0003800000 */
.L_x_183:
[----:B------:R-:W-:Y:S05]  /*7990*/  BRA `(.L_x_185) ;  /* 0xffffffd000b07947 */ /* 0x000fea000383ffff */
.L_x_112:
[----:B0-----:R0:W1:Y:S02]  /*79a0*/  SYNCS.PHASECHK.TRANS64.TRYWAIT P1, [R14+URZ+0x1c0], R5 ;  /* 0x0001c0050e0075a7 */ /* 0x001064000802017f */
[----:B-1----:R-:W-:Y:S05]  /*79b0*/  @!P1 NANOSLEEP.SYNCS 0x989680 ;  /* 0x009896800000995d */ /* 0x002fea0003900000 */
[----:B------:R-:W1:Y:S02]  /*79c0*/  @!P1 SYNCS.PHASECHK.TRANS64 P1, [R14+URZ+0x1c0], R5 ;  /* 0x0001c0050e0095a7 */ /* 0x000e64000802007f */
[----:B-1----:R-:W-:Y:S05]  /*79d0*/  @!P1 BRA `(.L_x_112) ;  /* 0xfffffffc00f09947 */ /* 0x002fea000383ffff */
[----:B------:R-:W-:Y:S05]  /*79e0*/  BRA `(.L_x_186) ;  /* 0xffffffd000e47947 */ /* 0x000fea000383ffff */
.L_x_121:
[----:B------:R-:W-:Y:S01]  /*79f0*/  BSSY B0, `(.L_x_187) ;  /* 0x0000006000007945 */ /* 0x000fe20003800000 */
[----:B------:R-:W-:-:S07]  /*7a00*/  IMAD.MOV.U32 R15, RZ, RZ, -0x1 ;  /* 0xffffffffff0f7424 */ /* 0x000fce00078e00ff */
[----:B-----5:R-:W-:Y:S05]  /*7a10*/  WARPSYNC.COLLECTIVE R15, `(.L_x_188) ;  /* 0x000000000f0c7348 */ /* 0x020fea0003c00000 */
[----:B------:R-:W-:Y:S02]  /*7a20*/  ELECT P6, UR62, PT ;  /* 0x00000000003e782f */ /* 0x000fe400038c0000 */
[----:B------:R-:W-:Y:S01]  /*7a30*/  MOV R14, UR62 ;  /* 0x0000003e000e7c02 */ /* 0x000fe20008000f00 */
[----:B-----5:R-:W-:Y:S10]  /*7a40*/  ENDCOLLECTIVE ;  /* 0x000000000000791b */ /* 0x020ff40003800000 */
.L_x_188:
[----:B------:R-:W-:Y:S05]  /*7a50*/  BSYNC B0 ;  /* 0x0000000000007941 */ /* 0x000fea0003800000 */
.L_x_187:
[----:B------:R-:W-:Y:S05]  /*7a60*/  BRA `(.L_x_189) ;  /* 0xffffffdc004c7947 */ /* 0x000fea000383ffff */
.L_x_125:
[----:B0-----:R0:W1:Y:S02]  /*7a70*/  SYNCS.PHASECHK.TRANS64.TRYWAIT P0, [R7+URZ], R2 ;  /* 0x00000002070075a7 */ /* 0x001064000800017f */
[----:B-1----:R-:W-:Y:S05]  /*7a80*/  @!P0 NANOSLEEP.SYNCS 0x989680 ;  /* 0x009896800000895d */ /* 0x002fea0003900000 */
[----:B------:R-:W1:Y:S02]  /*7a90*/  @!P0 SYNCS.PHASECHK.TRANS64 P0, [R7+URZ], R2 ;  /* 0x00000002070085a7 */ /* 0x000e64000800007f */
[----:B-1----:R-:W-:Y:S05]  /*7aa0*/  @!P0 BRA `(.L_x_125) ;  /* 0xfffffffc00f08947 */ /* 0x002fea000383ffff */
[----:B------:R-:W-:Y:S05]  /*7ab0*/  BRA `(.L_x_190) ;  /* 0xffffffdc008c7947 */ /* 0x000fea000383ffff */
.L_x_126:
[----:B0-----:R0:W1:Y:S02]  /*7ac0*/  SYNCS.PHASECHK.TRANS64.TRYWAIT P0, [R6+URZ], R3 ;  /* 0x00000003060075a7 */ /* 0x001064000800017f */
[----:B-1----:R-:W-:Y:S05]  /*7ad0*/  @!P0 NANOSLEEP.SYNCS 0x989680 ;  /* 0x009896800000895d */ /* 0x002fea0003900000 */
[----:B------:R-:W1:Y:S02]  /*7ae0*/  @!P0 SYNCS.PHASECHK.TRANS64 P0, [R6+URZ], R3 ;  /* 0x00000003060085a7 */ /* 0x000e64000800007f */
[----:B-1----:R-:W-:Y:S05]  /*7af0*/  @!P0 BRA `(.L_x_126) ;  /* 0xfffffffc00f08947 */ /* 0x002fea000383ffff */
[----:B------:R-:W-:Y:S05]  /*7b00*/  BRA `(.L_x_191) ;  /* 0xffffffdc009c7947 */ /* 0x000fea000383ffff */
.L_x_127:
[----:B0-----:R0:W1:Y:S02]  /*7b10*/  SYNCS.PHASECHK.TRANS64.TRYWAIT P0, [R7+URZ], R4 ;  /* 0x00000004070075a7 */ /* 0x001064000800017f */
[----:B-1----:R-:W-:Y:S05]  /*7b20*/  @!P0 NANOSLEEP.SYNCS 0x989680 ;  /* 0x009896800000895d */ /* 0x002fea0003900000 */
[----:B------:R-:W1:Y:S02]  /*7b30*/  @!P0 SYNCS.PHASECHK.TRANS64 P0, [R7+URZ], R4 ;  /* 0x00000004070085a7 */ /* 0x000e64000800007f */
[----:B-1----:R-:W-:Y:S05]  /*7b40*/  @!P0 BRA `(.L_x_127) ;  /* 0xfffffffc00f08947 */ /* 0x002fea000383ffff */
[----:B------:R-:W-:Y:S05]  /*7b50*/  BRA `(.L_x_192) ;  /* 0xffffffdc00ac7947 */ /* 0x000fea000383ffff */
.L_x_128:
[----:B0-----:R0:W1:Y:S02]  /*7b60*/  SYNCS.PHASECHK.TRANS64.TRYWAIT P0, [R6+URZ], R3 ;  /* 0x00000003060075a7 */ /* 0x001064000800017f */
[----:B-1----:R-:W-:Y:S05]  /*7b70*/  @!P0 NANOSLEEP.SYNCS 0x989680 ;  /* 0x009896800000895d */ /* 0x002fea0003900000 */
[----:B------:R-:W1:Y:S02]  /*7b80*/  @!P0 SYNCS.PHASECHK.TRANS64 P0, [R6+URZ], R3 ;  /* 0x00000003060085a7 */ /* 0x000e64000800007f */
[----:B-1----:R-:W-:Y:S05]  /*7b90*/  @!P0 BRA `(.L_x_128) ;  /* 0xfffffffc00f08947 */ /* 0x002fea000383ffff */
[----:B------:R-:W-:Y:S05]  /*7ba0*/  BRA `(.L_x_193) ;  /* 0xffffffdc00bc7947 */ /* 0x000fea000383ffff */
.L_x_129:
[----:B0-----:R0:W1:Y:S02]  /*7bb0*/  SYNCS.PHASECHK.TRANS64.TRYWAIT P0, [R7+URZ], R4 ;  /* 0x00000004070075a7 */ /* 0x001064000800017f */
[----:B-1----:R-:W-:Y:S05]  /*7bc0*/  @!P0 NANOSLEEP.SYNCS 0x989680 ;  /* 0x009896800000895d */ /* 0x002fea0003900000 */
[----:B------:R-:W1:Y:S02]  /*7bd0*/  @!P0 SYNCS.PHASECHK.TRANS64 P0, [R7+URZ], R4 ;  /* 0x00000004070085a7 */ /* 0x000e64000800007f */
[----:B-1----:R-:W-:Y:S05]  /*7be0*/  @!P0 BRA `(.L_x_129) ;  /* 0xfffffffc00f08947 */ /* 0x002fea000383ffff */
[----:B------:R-:W-:Y:S05]  /*7bf0*/  BRA `(.L_x_194) ;  /* 0xffffffdc00cc7947 */ /* 0x000fea000383ffff */
.L_x_130:
[----:B0-----:R0:W1:Y:S02]  /*7c00*/  SYNCS.PHASECHK.TRANS64.TRYWAIT P0, [R6+URZ], R3 ;  /* 0x00000003060075a7 */ /* 0x001064000800017f */
[----:B-1----:R-:W-:Y:S05]  /*7c10*/  @!P0 NANOSLEEP.SYNCS 0x989680 ;  /* 0x009896800000895d */ /* 0x002fea0003900000 */
[----:B------:R-:W1:Y:S02]  /*7c20*/  @!P0 SYNCS.PHASECHK.TRANS64 P0, [R6+URZ], R3 ;  /* 0x00000003060085a7 */ /* 0x000e64000800007f */
[----:B-1----:R-:W-:Y:S05]  /*7c30*/  @!P0 BRA `(.L_x_130) ;  /* 0xfffffffc00f08947 */ /* 0x002fea000383ffff */
[----:B------:R-:W-:Y:S05]  /*7c40*/  BRA `(.L_x_195) ;  /* 0xffffffdc00dc7947 */ /* 0x000fea000383ffff */
.L_x_131:
[----:B0-----:R0:W1:Y:S02]  /*7c50*/  SYNCS.PHASECHK.TRANS64.TRYWAIT P0, [R7+URZ], R4 ;  /* 0x00000004070075a7 */ /* 0x001064000800017f */
[----:B-1----:R-:W-:Y:S05]  /*7c60*/  @!P0 NANOSLEEP.SYNCS 0x989680 ;  /* 0x009896800000895d */ /* 0x002fea0003900000 */
[----:B------:R-:W1:Y:S02]  /*7c70*/  @!P0 SYNCS.PHASECHK.TRANS64 P0, [R7+URZ], R4 ;  /* 0x00000004070085a7 */ /* 0x000e64000800007f */
[----:B-1----:R-:W-:Y:S05]  /*7c80*/  @!P0 BRA `(.L_x_131) ;  /* 0xfffffffc00f08947 */ /* 0x002fea000383ffff */
[----:B------:R-:W-:Y:S05]  /*7c90*/  BRA `(.L_x_196) ;  /* 0xffffffdc00ec7947 */ /* 0x000fea000383ffff */
.L_x_132:
[----:B0-----:R0:W1:Y:S02]  /*7ca0*/  SYNCS.PHASECHK.TRANS64.TRYWAIT P0, [R6+URZ], R3 ;  /* 0x00000003060075a7 */ /* 0x001064000800017f */
[----:B-1----:R-:W-:Y:S05]  /*7cb0*/  @!P0 NANOSLEEP.SYNCS 0x989680 ;  /* 0x009896800000895d */ /* 0x002fea0003900000 */
[----:B------:R-:W1:Y:S02]  /*7cc0*/  @!P0 SYNCS.PHASECHK.TRANS64 P0, [R6+URZ], R3 ;  /* 0x00000003060085a7 */ /* 0x000e64000800007f */
[----:B-1----:R-:W-:Y:S05]  /*7cd0*/  @!P0 BRA `(.L_x_132) ;  /* 0xfffffffc00f08947 */ /* 0x002fea000383ffff */
[----:B------:R-:W-:Y:S05]  /*7ce0*/  BRA `(.L_x_197) ;  /* 0xffffffdc00fc7947 */ /* 0x000fea000383ffff */
.L_x_133:
[----:B0-----:R0:W1:Y:S02]  /*7cf0*/  SYNCS.PHASECHK.TRANS64.TRYWAIT P0, [R7+URZ], R4 ;  /* 0x00000004070075a7 */ /* 0x001064000800017f */
[----:B-1----:R-:W-:Y:S05]  /*7d00*/  @!P0 NANOSLEEP.SYNCS 0x989680 ;  /* 0x009896800000895d */ /* 0x002fea0003900000 */
[----:B------:R-:W1:Y:S02]  /*7d10*/  @!P0 SYNCS.PHASECHK.TRANS64 P0, [R7+URZ], R4 ;  /* 0x00000004070085a7 */ /* 0x000e64000800007f */
[----:B-1----:R-:W-:Y:S05]  /*7d20*/  @!P0 BRA `(.L_x_133) ;  /* 0xfffffffc00f08947 */ /* 0x002fea000383ffff */
[----:B------:R-:W-:Y:S05]  /*7d30*/  BRA `(.L_x_198) ;  /* 0xffffffe0000c7947 */ /* 0x000fea000383ffff */
.L_x_134:
[----:B0-----:R0:W1:Y:S02]  /*7d40*/  SYNCS.PHASECHK.TRANS64.TRYWAIT P0, [R6+URZ], R3 ;  /* 0x00000003060075a7 */ /* 0x001064000800017f */
[----:B-1----:R-:W-:Y:S05]  /*7d50*/  @!P0 NANOSLEEP.SYNCS 0x989680 ;  /* 0x009896800000895d */ /* 0x002fea0003900000 */
[----:B------:R-:W1:Y:S02]  /*7d60*/  @!P0 SYNCS.PHASECHK.TRANS64 P0, [R6+URZ], R3 ;  /* 0x00000003060085a7 */ /* 0x000e64000800007f */
[----:B-1----:R-:W-:Y:S05]  /*7d70*/  @!P0 BRA `(.L_x_134) ;  /* 0xfffffffc00f08947 */ /* 0x002fea000383ffff */
[----:B------:R-:W-:Y:S05]  /*7d80*/  BRA `(.L_x_199) ;  /* 0xffffffe0001c7947 */ /* 0x000fea000383ffff */
.L_x_135:
[----:B0-----:R0:W1:Y:S02]  /*7d90*/  SYNCS.PHASECHK.TRANS64.TRYWAIT P0, [R7+URZ], R4 ;  /* 0x00000004070075a7 */ /* 0x001064000800017f */
[----:B-1----:R-:W-:Y:S05]  /*7da0*/  @!P0 NANOSLEEP.SYNCS 0x989680 ;  /* 0x009896800000895d */ /* 0x002fea0003900000 */
[----:B------:R-:W1:Y:S02]  /*7db0*/  @!P0 SYNCS.PHASECHK.TRANS64 P0, [R7+URZ], R4 ;  /* 0x00000004070085a7 */ /* 0x000e64000800007f */
[----:B-1----:R-:W-:Y:S05]  /*7dc0*/  @!P0 BRA `(.L_x_135) ;  /* 0xfffffffc00f08947 */ /* 0x002fea000383ffff */
[----:B------:R-:W-:Y:S05]  /*7dd0*/  BRA `(.L_x_200) ;  /* 0xffffffe0002c7947 */ /* 0x000fea000383ffff */
.L_x_136:
[----:B0-----:R0:W1:Y:S02]  /*7de0*/  SYNCS.PHASECHK.TRANS64.TRYWAIT P0, [R6+URZ], R3 ;  /* 0x00000003060075a7 */ /* 0x001064000800017f */
[----:B-1----:R-:W-:Y:S05]  /*7df0*/  @!P0 NANOSLEEP.SYNCS 0x989680 ;  /* 0x009896800000895d */ /* 0x002fea0003900000 */
[----:B------:R-:W1:Y:S02]  /*7e00*/  @!P0 SYNCS.PHASECHK.TRANS64 P0, [R6+URZ], R3 ;  /* 0x00000003060085a7 */ /* 0x000e64000800007f */
[----:B-1----:R-:W-:Y:S05]  /*7e10*/  @!P0 BRA `(.L_x_136) ;  /* 0xfffffffc00f08947 */ /* 0x002fea000383ffff */
[----:B------:R-:W-:Y:S05]  /*7e20*/  BRA `(.L_x_201) ;  /* 0xffffffe0003c7947 */ /* 0x000fea000383ffff */
.L_x_137:
[----:B0-----:R0:W1:Y:S02]  /*7e30*/  SYNCS.PHASECHK.TRANS64.TRYWAIT P0, [R7+URZ], R4 ;  /* 0x00000004070075a7 */ /* 0x001064000800017f */
[----:B-1----:R-:W-:Y:S05]  /*7e40*/  @!P0 NANOSLEEP.SYNCS 0x989680 ;  /* 0x009896800000895d */ /* 0x002fea0003900000 */
[----:B------:R-:W1:Y:S02]  /*7e50*/  @!P0 SYNCS.PHASECHK.TRANS64 P0, [R7+URZ], R4 ;  /* 0x00000004070085a7 */ /* 0x000e64000800007f */
[----:B-1----:R-:W-:Y:S05]  /*7e60*/  @!P0 BRA `(.L_x_137) ;  /* 0xfffffffc00f08947 */ /* 0x002fea000383ffff */
[----:B------:R-:W-:Y:S05]  /*7e70*/  BRA `(.L_x_202) ;  /* 0xffffffe0004c7947 */ /* 0x000fea000383ffff */
.L_x_138:
[----:B0-----:R0:W1:Y:S02]  /*7e80*/  SYNCS.PHASECHK.TRANS64.TRYWAIT P0, [R6+URZ], R3 ;  /* 0x00000003060075a7 */ /* 0x001064000800017f */
[----:B-1----:R-:W-:Y:S05]  /*7e90*/  @!P0 NANOSLEEP.SYNCS 0x989680 ;  /* 0x009896800000895d */ /* 0x002fea0003900000 */
[----:B------:R-:W1:Y:S02]  /*7ea0*/  @!P0 SYNCS.PHASECHK.TRANS64 P0, [R6+URZ], R3 ;  /* 0x00000003060085a7 */ /* 0x000e64000800007f */
[----:B-1----:R-:W-:Y:S05]  /*7eb0*/  @!P0 BRA `(.L_x_138) ;  /* 0xfffffffc00f08947 */ /* 0x002fea000383ffff */
[----:B------:R-:W-:Y:S05]  /*7ec0*/  BRA `(.L_x_203) ;  /* 0xffffffe0005c7947 */ /* 0x000fea000383ffff */
.L_x_139:
[----:B0-----:R0:W1:Y:S02]  /*7ed0*/  SYNCS.PHASECHK.TRANS64.TRYWAIT P0, [R7+URZ], R4 ;  /* 0x00000004070075a7 */ /* 0x001064000800017f */
[----:B-1----:R-:W-:Y:S05]  /*7ee0*/  @!P0 NANOSLEEP.SYNCS 0x989680 ;  /* 0x009896800000895d */ /* 0x002fea0003900000 */
[----:B------:R-:W1:Y:S02]  /*7ef0*/  @!P0 SYNCS.PHASECHK.TRANS64 P0, [R7+URZ], R4 ;  /* 0x00000004070085a7 */ /* 0x000e64000800007f */
[----:B-1----:R-:W-:Y:S05]  /*7f00*/  @!P0 BRA `(.L_x_139) ;  /* 0xfffffffc00f08947 */ /* 0x002fea000383ffff */
[----:B------:R-:W-:Y:S05]  /*7f10*/  BRA `(.L_x_204) ;  /* 0xffffffe0006c7947 */ /* 0x000fea000383ffff */
.L_x_140:
[----:B0-----:R0:W1:Y:S02]  /*7f20*/  SYNCS.PHASECHK.TRANS64.TRYWAIT P0, [R6+URZ], R3 ;  /* 0x00000003060075a7 */ /* 0x001064000800017f */
[----:B-1----:R-:W-:Y:S05]  /*7f30*/  @!P0 NANOSLEEP.SYNCS 0x989680 ;  /* 0x009896800000895d */ /* 0x002fea0003900000 */
[----:B------:R-:W1:Y:S02]  /*7f40*/  @!P0 SYNCS.PHASECHK.TRANS64 P0, [R6+URZ], R3 ;  /* 0x00000003060085a7 */ /* 0x000e64000800007f */
[----:B-1----:R-:W-:Y:S05]  /*7f50*/  @!P0 BRA `(.L_x_140) ;  /* 0xfffffffc00f08947 */ /* 0x002fea000383ffff */
[----:B------:R-:W-:Y:S05]  /*7f60*/  BRA `(.L_x_205) ;  /* 0xffffffe0007c7947 */ /* 0x000fea000383ffff */
.L_x_141:
[----:B0-----:R0:W1:Y:S02]  /*7f70*/  SYNCS.PHASECHK.TRANS64.TRYWAIT P0, [R7+URZ], R4 ;  /* 0x00000004070075a7 */ /* 0x001064000800017f */
[----:B-1----:R-:W-:Y:S05]  /*7f80*/  @!P0 NANOSLEEP.SYNCS 0x989680 ;  /* 0x009896800000895d */ /* 0x002fea0003900000 */
[----:B------:R-:W1:Y:S02]  /*7f90*/  @!P0 SYNCS.PHASECHK.TRANS64 P0, [R7+URZ], R4 ;  /* 0x00000004070085a7 */ /* 0x000e64000800007f */
[----:B-1----:R-:W-:Y:S05]  /*7fa0*/  @!P0 BRA `(.L_x_141) ;  /* 0xfffffffc00f08947 */ /* 0x002fea000383ffff */
[----:B------:R-:W-:Y:S05]  /*7fb0*/  BRA `(.L_x_206) ;  /* 0xffffffe0008c7947 */ /* 0x000fea000383ffff */
.L_x_142:
[----:B0-----:R0:W1:Y:S02]  /*7fc0*/  SYNCS.PHASECHK.TRANS64.TRYWAIT P0, [R6+URZ], R3 ;  /* 0x00000003060075a7 */ /* 0x001064000800017f */
[----:B-1----:R-:W-:Y:S05]  /*7fd0*/  @!P0 NANOSLEEP.SYNCS 0x989680 ;  /* 0x009896800000895d */ /* 0x002fea0003900000 */
[----:B------:R-:W1:Y:S02]  /*7fe0*/  @!P0 SYNCS.PHASECHK.TRANS64 P0, [R6+URZ], R3 ;  /* 0x00000003060085a7 */ /* 0x000e64000800007f */
[----:B-1----:R-:W-:Y:S05]  /*7ff0*/  @!P0 BRA `(.L_x_142) ;  /* 0xfffffffc00f08947 */ /* 0x002fea000383ffff */
[----:B------:R-:W-:Y:S05]  /*8000*/  BRA `(.L_x_207) ;  /* 0xffffffe0009c7947 */ /* 0x000fea000383ffff */
.L_x_143:
[----:B0-----:R0:W1:Y:S02]  /*8010*/  SYNCS.PHASECHK.TRANS64.TRYWAIT P0, [R7+URZ], R4 ;  /* 0x00000004070075a7 */ /* 0x001064000800017f */
[----:B-1----:R-:W-:Y:S05]  /*8020*/  @!P0 NANOSLEEP.SYNCS 0x989680 ;  /* 0x009896800000895d */ /* 0x002fea0003900000 */
[----:B------:R-:W1:Y:S02]  /*8030*/  @!P0 SYNCS.PHASECHK.TRANS64 P0, [R7+URZ], R4 ;  /* 0x00000004070085a7 */ /* 0x000e64000800007f */
[----:B-1----:R-:W-:Y:S05]  /*8040*/  @!P0 BRA `(.L_x_143) ;  /* 0xfffffffc00f08947 */ /* 0x002fea000383ffff */
[----:B------:R-:W-:Y:S05]  /*8050*/  BRA `(.L_x_208) ;  /* 0xffffffe000ac7947 */ /* 0x000fea000383ffff */
.L_x_144:
[----:B0-----:R0:W1:Y:S02]  /*8060*/  SYNCS.PHASECHK.TRANS64.TRYWAIT P0, [R6+URZ], R3 ;  /* 0x00000003060075a7 */ /* 0x001064000800017f */
[----:B-1----:R-:W-:Y:S05]  /*8070*/  @!P0 NANOSLEEP.SYNCS 0x989680 ;  /* 0x009896800000895d */ /* 0x002fea0003900000 */
[----:B------:R-:W1:Y:S02]  /*8080*/  @!P0 SYNCS.PHASECHK.TRANS64 P0, [R6+URZ], R3 ;  /* 0x00000003060085a7 */ /* 0x000e64000800007f */
[----:B-1----:R-:W-:Y:S05]  /*8090*/  @!P0 BRA `(.L_x_144) ;  /* 0xfffffffc00f08947 */ /* 0x002fea000383ffff */
[----:B------:R-:W-:Y:S05]  /*80a0*/  BRA `(.L_x_209) ;  /* 0xffffffe000bc7947 */ /* 0x000fea000383ffff */
.L_x_145:
[----:B0-----:R0:W1:Y:S02]  /*80b0*/  SYNCS.PHASECHK.TRANS64.TRYWAIT P0, [R7+URZ], R4 ;  /* 0x00000004070075a7 */ /* 0x001064000800017f */
[----:B-1----:R-:W-:Y:S05]  /*80c0*/  @!P0 NANOSLEEP.SYNCS 0x989680 ;  /* 0x009896800000895d */ /* 0x002fea0003900000 */
[----:B------:R-:W1:Y:S02]  /*80d0*/  @!P0 SYNCS.PHASECHK.TRANS64 P0, [R7+URZ], R4 ;  /* 0x00000004070085a7 */ /* 0x000e64000800007f */
[----:B-1----:R-:W-:Y:S05]  /*80e0*/  @!P0 BRA `(.L_x_145) ;  /* 0xfffffffc00f08947 */ /* 0x002fea000383ffff */
[----:B------:R-:W-:Y:S05]  /*80f0*/  BRA `(.L_x_210) ;  /* 0xffffffe000cc7947 */ /* 0x000fea000383ffff */
.L_x_146:
[----:B0-----:R0:W1:Y:S02]  /*8100*/  SYNCS.PHASECHK.TRANS64.TRYWAIT P0, [R6+URZ], R3 ;  /* 0x00000003060075a7 */ /* 0x001064000800017f */
[----:B-1----:R-:W-:Y:S05]  /*8110*/  @!P0 NANOSLEEP.SYNCS 0x989680 ;  /* 0x009896800000895d */ /* 0x002fea0003900000 */
[----:B------:R-:W1:Y:S02]  /*8120*/  @!P0 SYNCS.PHASECHK.TRANS64 P0, [R6+URZ], R3 ;  /* 0x00000003060085a7 */ /* 0x000e64000800007f */
[----:B-1----:R-:W-:Y:S05]  /*8130*/  @!P0 BRA `(.L_x_146) ;  /* 0xfffffffc00f08947 */ /* 0x002fea000383ffff */
[----:B------:R-:W-:Y:S05]  /*8140*/  BRA `(.L_x_211) ;  /* 0xffffffe000dc7947 */ /* 0x000fea000383ffff */
.L_x_147:
[----:B0-----:R0:W1:Y:S02]  /*8150*/  SYNCS.PHASECHK.TRANS64.TRYWAIT P0, [R7+URZ], R4 ;  /* 0x00000004070075a7 */ /* 0x001064000800017f */
[----:B-1----:R-:W-:Y:S05]  /*8160*/  @!P0 NANOSLEEP.SYNCS 0x989680 ;  /* 0x009896800000895d */ /* 0x002fea0003900000 */
[----:B------:R-:W1:Y:S02]  /*8170*/  @!P0 SYNCS.PHASECHK.TRANS64 P0, [R7+URZ], R4 ;  /* 0x00000004070085a7 */ /* 0x000e64000800007f */
[----:B-1----:R-:W-:Y:S05]  /*8180*/  @!P0 BRA `(.L_x_147) ;  /* 0xfffffffc00f08947 */ /* 0x002fea000383ffff */
[----:B------:R-:W-:Y:S05]  /*8190*/  BRA `(.L_x_212) ;  /* 0xffffffe000ec7947 */ /* 0x000fea000383ffff */
.L_x_148:
[----:B0-----:R0:W1:Y:S02]  /*81a0*/  SYNCS.PHASECHK.TRANS64.TRYWAIT P0, [R6+URZ], R3 ;  /* 0x00000003060075a7 */ /* 0x001064000800017f */
[----:B-1----:R-:W-:Y:S05]  /*81b0*/  @!P0 NANOSLEEP.SYNCS 0x989680 ;  /* 0x009896800000895d */ /* 0x002fea0003900000 */
[----:B------:R-:W1:Y:S02]  /*81c0*/  @!P0 SYNCS.PHASECHK.TRANS64 P0, [R6+URZ], R3 ;  /* 0x00000003060085a7 */ /* 0x000e64000800007f */
[----:B-1----:R-:W-:Y:S05]  /*81d0*/  @!P0 BRA `(.L_x_148) ;  /* 0xfffffffc00f08947 */ /* 0x002fea000383ffff */
[----:B------:R-:W-:Y:S05]  /*81e0*/  BRA `(.L_x_213) ;  /* 0xffffffe000fc7947 */ /* 0x000fea000383ffff */
.L_x_149:
[----:B0-----:R0:W1:Y:S02]  /*81f0*/  SYNCS.PHASECHK.TRANS64.TRYWAIT P0, [R7+URZ], R4 ;  /* 0x00000004070075a7 */ /* 0x001064000800017f */
[----:B-1----:R-:W-:Y:S05]  /*8200*/  @!P0 NANOSLEEP.SYNCS 0x989680 ;  /* 0x009896800000895d */ /* 0x002fea0003900000 */
[----:B------:R-:W1:Y:S02]  /*8210*/  @!P0 SYNCS.PHASECHK.TRANS64 P0, [R7+URZ], R4 ;  /* 0x00000004070085a7 */ /* 0x000e64000800007f */
[----:B-1----:R-:W-:Y:S05]  /*8220*/  @!P0 BRA `(.L_x_149) ;  /* 0xfffffffc00f08947 */ /* 0x002fea000383ffff */
[----:B------:R-:W-:Y:S05]  /*8230*/  BRA `(.L_x_214) ;  /* 0xffffffe4000c7947 */ /* 0x000fea000383ffff */
.L_x_150:
[----:B0-----:R0:W1:Y:S02]  /*8240*/  SYNCS.PHASECHK.TRANS64.TRYWAIT P0, [R6+URZ], R3 ;  /* 0x00000003060075a7 */ /* 0x001064000800017f */
[----:B-1----:R-:W-:Y:S05]  /*8250*/  @!P0 NANOSLEEP.SYNCS 0x989680 ;  /* 0x009896800000895d */ /* 0x002fea0003900000 */
[----:B------:R-:W1:Y:S02]  /*8260*/  @!P0 SYNCS.PHASECHK.TRANS64 P0, [R6+URZ], R3 ;  /* 0x00000003060085a7 */ /* 0x000e64000800007f */
[----:B-1----:R-:W-:Y:S05]  /*8270*/  @!P0 BRA `(.L_x_150) ;  /* 0xfffffffc00f08947 */ /* 0x002fea000383ffff */
[----:B------:R-:W-:Y:S05]  /*8280*/  BRA `(.L_x_215) ;  /* 0xffffffe4001c7947 */ /* 0x000fea000383ffff */
.L_x_151:
[----:B0-----:R0:W1:Y:S02]  /*8290*/  SYNCS.PHASECHK.TRANS64.TRYWAIT P0, [R7+URZ], R4 ;  /* 0x00000004070075a7 */ /* 0x001064000800017f */
[----:B-1----:R-:W-:Y:S05]  /*82a0*/  @!P0 NANOSLEEP.SYNCS 0x989680 ;  /* 0x009896800000895d */ /* 0x002fea0003900000 */
[----:B------:R-:W1:Y:S02]  /*82b0*/  @!P0 SYNCS.PHASECHK.TRANS64 P0, [R7+URZ], R4 ;  /* 0x00000004070085a7 */ /* 0x000e64000800007f */
[----:B-1----:R-:W-:Y:S05]  /*82c0*/  @!P0 BRA `(.L_x_151) ;  /* 0xfffffffc00f08947 */ /* 0x002fea000383ffff */
[----:B------:R-:W-:Y:S05]  /*82d0*/  BRA `(.L_x_216) ;  /* 0xffffffe4002c7947 */ /* 0x000fea000383ffff */
.L_x_152:
[----:B0-----:R0:W1:Y:S02]  /*82e0*/  SYNCS.PHASECHK.TRANS64.TRYWAIT P0, [R6+URZ], R3 ;  /* 0x00000003060075a7 */ /* 0x001064000800017f */
[----:B-1----:R-:W-:Y:S05]  /*82f0*/  @!P0 NANOSLEEP.SYNCS 0x989680 ;  /* 0x009896800000895d */ /* 0x002fea0003900000 */
[----:B------:R-:W1:Y:S02]  /*8300*/  @!P0 SYNCS.PHASECHK.TRANS64 P0, [R6+URZ], R3 ;  /* 0x00000003060085a7 */ /* 0x000e64000800007f */
[----:B-1----:R-:W-:Y:S05]  /*8310*/  @!P0 BRA `(.L_x_152) ;  /* 0xfffffffc00f08947 */ /* 0x002fea000383ffff */
[----:B------:R-:W-:Y:S05]  /*8320*/  BRA `(.L_x_217) ;  /* 0xffffffe4003c7947 */ /* 0x000fea000383ffff */
.L_x_153:
[----:B0-----:R0:W1:Y:S02]  /*8330*/  SYNCS.PHASECHK.TRANS64.TRYWAIT P0, [R7+URZ], R4 ;  /* 0x00000004070075a7 */ /* 0x001064000800017f */
[----:B-1----:R-:W-:Y:S05]  /*8340*/  @!P0 NANOSLEEP.SYNCS 0x989680 ;  /* 0x009896800000895d */ /* 0x002fea0003900000 */
[----:B------:R-:W1:Y:S02]  /*8350*/  @!P0 SYNCS.PHASECHK.TRANS64 P0, [R7+URZ], R4 ;  /* 0x00000004070085a7 */ /* 0x000e64000800007f */
[----:B-1----:R-:W-:Y:S05]  /*8360*/  @!P0 BRA `(.L_x_153) ;  /* 0xfffffffc00f08947 */ /* 0x002fea000383ffff */
[----:B------:R-:W-:Y:S05]  /*8370*/  BRA `(.L_x_218) ;  /* 0xffffffe4004c7947 */ /* 0x000fea000383ffff */
.L_x_154:
[----:B0-----:R0:W1:Y:S02]  /*8380*/  SYNCS.PHASECHK.TRANS64.TRYWAIT P0, [R6+URZ], R3 ;  /* 0x00000003060075a7 */ /* 0x001064000800017f */
[----:B-1----:R-:W-:Y:S05]  /*8390*/  @!P0 NANOSLEEP.SYNCS 0x989680 ;  /* 0x009896800000895d */ /* 0x002fea0003900000 */
[----:B------:R-:W1:Y:S02]  /*83a0*/  @!P0 SYNCS.PHASECHK.TRANS64 P0, [R6+URZ], R3 ;  /* 0x00000003060085a7 */ /* 0x000e64000800007f */
[----:B-1----:R-:W-:Y:S05]  /*83b0*/  @!P0 BRA `(.L_x_154) ;  /* 0xfffffffc00f08947 */ /* 0x002fea000383ffff */
[----:B------:R-:W-:Y:S05]  /*83c0*/  BRA `(.L_x_219) ;  /* 0xffffffe4005c7947 */ /* 0x000fea000383ffff */
.L_x_155:
[----:B0-----:R0:W1:Y:S02]  /*83d0*/  SYNCS.PHASECHK.TRANS64.TRYWAIT P0, [R7+URZ], R4 ;  /* 0x00000004070075a7 */ /* 0x001064000800017f */
[----:B-1----:R-:W-:Y:S05]  /*83e0*/  @!P0 NANOSLEEP.SYNCS 0x989680 ;  /* 0x009896800000895d */ /* 0x002fea0003900000 */
[----:B------:R-:W1:Y:S02]  /*83f0*/  @!P0 SYNCS.PHASECHK.TRANS64 P0, [R7+URZ], R4 ;  /* 0x00000004070085a7 */ /* 0x000e64000800007f */
[----:B-1----:R-:W-:Y:S05]  /*8400*/  @!P0 BRA `(.L_x_155) ;  /* 0xfffffffc00f08947 */ /* 0x002fea000383ffff */
[----:B------:R-:W-:Y:S05]  /*8410*/  BRA `(.L_x_220) ;  /* 0xffffffe4006c7947 */ /* 0x000fea000383ffff */
.L_x_156:
[----:B0-----:R0:W1:Y:S02]  /*8420*/  SYNCS.PHASECHK.TRANS64.TRYWAIT P0, [R6+URZ], R3 ;  /* 0x00000003060075a7 */ /* 0x001064000800017f */
[----:B-1----:R-:W-:Y:S05]  /*8430*/  @!P0 NANOSLEEP.SYNCS 0x989680 ;  /* 0x009896800000895d */ /* 0x002fea0003900000 */
[----:B------:R-:W1:Y:S02]  /*8440*/  @!P0 SYNCS.PHASECHK.TRANS64 P0, [R6+URZ], R3 ;  /* 0x00000003060085a7 */ /* 0x000e64000800007f */
[----:B-1----:R-:W-:Y:S05]  /*8450*/  @!P0 BRA `(.L_x_156) ;  /* 0xfffffffc00f08947 */ /* 0x002fea000383ffff */
[----:B------:R-:W-:Y:S05]  /*8460*/  BRA `(.L_x_221) ;  /* 0xffffffe4007c7947 */ /* 0x000fea000383ffff */
.L_x_157:
[----:B0-----:R0:W1:Y:S02]  /*8470*/  SYNCS.PHASECHK.TRANS64.TRYWAIT P0, [R7+URZ], R4 ;  /* 0x00000004070075a7 */ /* 0x001064000800017f */
[----:B-1----:R-:W-:Y:S05]  /*8480*/  @!P0 NANOSLEEP.SYNCS 0x989680 ;  /* 0x009896800000895d */ /* 0x002fea0003900000 */
[----:B------:R-:W1:Y:S02]  /*8490*/  @!P0 SYNCS.PHASECHK.TRANS64 P0, [R7+URZ], R4 ;  /* 0x00000004070085a7 */ /* 0x000e64000800007f */
[----:B-1----:R-:W-:Y:S05]  /*84a0*/  @!P0 BRA `(.L_x_157) ;  /* 0xfffffffc00f08947 */ /* 0x002fea000383ffff */
[----:B------:R-:W-:Y:S05]  /*84b0*/  BRA `(.L_x_222) ;  /* 0xffffffe4008c7947 */ /* 0x000fea000383ffff */
.L_x_158:
[----:B0-----:R0:W1:Y:S02]  /*84c0*/  SYNCS.PHASECHK.TRANS64.TRYWAIT P0, [R6+URZ], R3 ;  /* 0x00000003060075a7 */ /* 0x001064000800017f */
[----:B-1----:R-:W-:Y:S05]  /*84d0*/  @!P0 NANOSLEEP.SYNCS 0x989680 ;  /* 0x009896800000895d */ /* 0x002fea0003900000 */
[----:B------:R-:W1:Y:S02]  /*84e0*/  @!P0 SYNCS.PHASECHK.TRANS64 P0, [R6+URZ], R3 ;  /* 0x00000003060085a7 */ /* 0x000e64000800007f */
[----:B-1----:R-:W-:Y:S05]  /*84f0*/  @!P0 BRA `(.L_x_158) ;  /* 0xfffffffc00f08947 */ /* 0x002fea000383ffff */
[----:B------:R-:W-:Y:S05]  /*8500*/  BRA `(.L_x_223) ;  /* 0xffffffe4009c7947 */ /* 0x000fea000383ffff */
.L_x_159:
[----:B0-----:R0:W1:Y:S02]  /*8510*/  SYNCS.PHASECHK.TRANS64.TRYWAIT P0, [R7+URZ], R4 ;  /* 0x00000004070075a7 */ /* 0x001064000800017f */
[----:B-1----:R-:W-:Y:S05]  /*8520*/  @!P0 NANOSLEEP.SYNCS 0x989680 ;  /* 0x009896800000895d */ /* 0x002fea0003900000 */
[----:B------:R-:W1:Y:S02]  /*8530*/  @!P0 SYNCS.PHASECHK.TRANS64 P0, [R7+URZ], R4 ;  /* 0x00000004070085a7 */ /* 0x000e64000800007f */
[----:B-1----:R-:W-:Y:S05]  /*8540*/  @!P0 BRA `(.L_x_159) ;  /* 0xfffffffc00f08947 */ /* 0x002fea000383ffff */
[----:B------:R-:W-:Y:S05]  /*8550*/  BRA `(.L_x_224) ;  /* 0xffffffe400ac7947 */ /* 0x000fea000383ffff */
.L_x_160:
[----:B0-----:R0:W1:Y:S02]  /*8560*/  SYNCS.PHASECHK.TRANS64.TRYWAIT P0, [R6+URZ], R3 ;  /* 0x00000003060075a7 */ /* 0x001064000800017f */
[----:B-1----:R-:W-:Y:S05]  /*8570*/  @!P0 NANOSLEEP.SYNCS 0x989680 ;  /* 0x009896800000895d */ /* 0x002fea0003900000 */
[----:B------:R-:W1:Y:S02]  /*8580*/  @!P0 SYNCS.PHASECHK.TRANS64 P0, [R6+URZ], R3 ;  /* 0x00000003060085a7 */ /* 0x000e64000800007f */
[----:B-1----:R-:W-:Y:S05]  /*8590*/  @!P0 BRA `(.L_x_160) ;  /* 0xfffffffc00f08947 */ /* 0x002fea000383ffff */
[----:B------:R-:W-:Y:S05]  /*85a0*/  BRA `(.L_x_225) ;  /* 0xffffffe400bc7947 */ /* 0x000fea000383ffff */
.L_x_161:
[----:B0-----:R0:W1:Y:S02]  /*85b0*/  SYNCS.PHASECHK.TRANS64.TRYWAIT P0, [R7+URZ], R4 ;  /* 0x00000004070075a7 */ /* 0x001064000800017f */
[----:B-1----:R-:W-:Y:S05]  /*85c0*/  @!P0 NANOSLEEP.SYNCS 0x989680 ;  /* 0x009896800000895d */ /* 0x002fea0003900000 */
[----:B------:R-:W1:Y:S02]  /*85d0*/  @!P0 SYNCS.PHASECHK.TRANS64 P0, [R7+URZ], R4 ;  /* 0x00000004070085a7 */ /* 0x000e64000800007f */
[----:B-1----:R-:W-:Y:S05]  /*85e0*/  @!P0 BRA `(.L_x_161) ;  /* 0xfffffffc00f08947 */ /* 0x002fea000383ffff */
[----:B------:R-:W-:Y:S05]  /*85f0*/  BRA `(.L_x_226) ;  /* 0xffffffe400cc7947 */ /* 0x000fea000383ffff */
.L_x_162:
[----:B0-----:R0:W1:Y:S02]  /*8600*/  SYNCS.PHASECHK.TRANS64.TRYWAIT P0, [R6+URZ], R3 ;  /* 0x00000003060075a7 */ /* 0x001064000800017f */
[----:B-1----:R-:W-:Y:S05]  /*8610*/  @!P0 NANOSLEEP.SYNCS 0x989680 ;  /* 0x009896800000895d */ /* 0x002fea0003900000 */
[----:B------:R-:W1:Y:S02]  /*8620*/  @!P0 SYNCS.PHASECHK.TRANS64 P0, [R6+URZ], R3 ;  /* 0x00000003060085a7 */ /* 0x000e64000800007f */
[----:B-1----:R-:W-:Y:S05]  /*8630*/  @!P0 BRA `(.L_x_162) ;  /* 0xfffffffc00f08947 */ /* 0x002fea000383ffff */
[----:B------:R-:W-:Y:S05]  /*8640*/  BRA `(.L_x_227) ;  /* 0xffffffe400dc7947 */ /* 0x000fea000383ffff */
.L_x_163:
[----:B0-----:R0:W1:Y:S02]  /*8650*/  SYNCS.PHASECHK.TRANS64.TRYWAIT P0, [R7+URZ], R4 ;  /* 0x00000004070075a7 */ /* 0x001064000800017f */
[----:B-1----:R-:W-:Y:S05]  /*8660*/  @!P0 NANOSLEEP.SYNCS 0x989680 ;  /* 0x009896800000895d */ /* 0x002fea0003900000 */
[----:B------:R-:W1:Y:S02]  /*8670*/  @!P0 SYNCS.PHASECHK.TRANS64 P0, [R7+URZ], R4 ;  /* 0x00000004070085a7 */ /* 0x000e64000800007f */
[----:B-1----:R-:W-:Y:S05]  /*8680*/  @!P0 BRA `(.L_x_163) ;  /* 0xfffffffc00f08947 */ /* 0x002fea000383ffff */
[----:B------:R-:W-:Y:S05]  /*8690*/  BRA `(.L_x_228) ;  /* 0xffffffe400ec7947 */ /* 0x000fea000383ffff */
.L_x_164:
[----:B0-----:R0:W1:Y:S02]  /*86a0*/  SYNCS.PHASECHK.TRANS64.TRYWAIT P0, [R6+URZ], R3 ;  /* 0x00000003060075a7 */ /* 0x001064000800017f */
[----:B-1----:R-:W-:Y:S05]  /*86b0*/  @!P0 NANOSLEEP.SYNCS 0x989680 ;  /* 0x009896800000895d */ /* 0x002fea0003900000 */
[----:B------:R-:W1:Y:S02]  /*86c0*/  @!P0 SYNCS.PHASECHK.TRANS64 P0, [R6+URZ], R3 ;  /* 0x00000003060085a7 */ /* 0x000e64000800007f */
[----:B-1----:R-:W-:Y:S05]  /*86d0*/  @!P0 BRA `(.L_x_164) ;  /* 0xfffffffc00f08947 */ /* 0x002fea000383ffff */
[----:B------:R-:W-:Y:S05]  /*86e0*/  BRA `(.L_x_229) ;  /* 0xffffffe400fc7947 */ /* 0x000fea000383ffff */
.L_x_165:
[----:B0-----:R0:W1:Y:S02]  /*86f0*/  SYNCS.PHASECHK.TRANS64.TRYWAIT P0, [R7+URZ], R4 ;  /* 0x00000004070075a7 */ /* 0x001064000800017f */
[----:B-1----:R-:W-:Y:S05]  /*8700*/  @!P0 NANOSLEEP.SYNCS 0x989680 ;  /* 0x009896800000895d */ /* 0x002fea0003900000 */
[----:B------:R-:W1:Y:S02]  /*8710*/  @!P0 SYNCS.PHASECHK.TRANS64 P0, [R7+URZ], R4 ;  /* 0x00000004070085a7 */ /* 0x000e64000800007f */
[----:B-1----:R-:W-:Y:S05]  /*8720*/  @!P0 BRA `(.L_x_165) ;  /* 0xfffffffc00f08947 */ /* 0x002fea000383ffff */
[----:B------:R-:W-:Y:S05]  /*8730*/  BRA `(.L_x_230) ;  /* 0xffffffe8000c7947 */ /* 0x000fea000383ffff */
.L_x_166:
[----:B0-----:R0:W1:Y:S02]  /*8740*/  SYNCS.PHASECHK.TRANS64.TRYWAIT P0, [R6+URZ], R3 ;  /* 0x00000003060075a7 */ /* 0x001064000800017f */
[----:B-1----:R-:W-:Y:S05]  /*8750*/  @!P0 NANOSLEEP.SYNCS 0x989680 ;  /* 0x009896800000895d */ /* 0x002fea0003900000 */
[----:B------:R-:W1:Y:S02]  /*8760*/  @!P0 SYNCS.PHASECHK.TRANS64 P0, [R6+URZ], R3 ;  /* 0x00000003060085a7 */ /* 0x000e64000800007f */
[----:B-1----:R-:W-:Y:S05]  /*8770*/  @!P0 BRA `(.L_x_166) ;  /* 0xfffffffc00f08947 */ /* 0x002fea000383ffff */
[----:B------:R-:W-:Y:S05]  /*8780*/  BRA `(.L_x_231) ;  /* 0xffffffe8001c7947 */ /* 0x000fea000383ffff */
.L_x_167:
[----:B0-----:R0:W1:Y:S02]  /*8790*/  SYNCS.PHASECHK.TRANS64.TRYWAIT P0, [R7+URZ], R4 ;  /* 0x00000004070075a7 */ /* 0x001064000800017f */
[----:B-1----:R-:W-:Y:S05]  /*87a0*/  @!P0 NANOSLEEP.SYNCS 0x989680 ;  /* 0x009896800000895d */ /* 0x002fea0003900000 */
[----:B------:R-:W1:Y:S02]  /*87b0*/  @!P0 SYNCS.PHASECHK.TRANS64 P0, [R7+URZ], R4 ;  /* 0x00000004070085a7 */ /* 0x000e64000800007f */
[----:B-1----:R-:W-:Y:S05]  /*87c0*/  @!P0 BRA `(.L_x_167) ;  /* 0xfffffffc00f08947 */ /* 0x002fea000383ffff */
[----:B------:R-:W-:Y:S05]  /*87d0*/  BRA `(.L_x_232) ;  /* 0xffffffe8002c7947 */ /* 0x000fea000383ffff */
.L_x_168:
[----:B0-----:R0:W1:Y:S02]  /*87e0*/  SYNCS.PHASECHK.TRANS64.TRYWAIT P0, [R6+URZ], R3 ;  /* 0x00000003060075a7 */ /* 0x001064000800017f */
[----:B-1----:R-:W-:Y:S05]  /*87f0*/  @!P0 NANOSLEEP.SYNCS 0x989680 ;  /* 0x009896800000895d */ /* 0x002fea0003900000 */
[----:B------:R-:W1:Y:S02]  /*8800*/  @!P0 SYNCS.PHASECHK.TRANS64 P0, [R6+URZ], R3 ;  /* 0x00000003060085a7 */ /* 0x000e64000800007f */
[----:B-1----:R-:W-:Y:S05]  /*8810*/  @!P0 BRA `(.L_x_168) ;  /* 0xfffffffc00f08947 */ /* 0x002fea000383ffff */
[----:B------:R-:W-:Y:S05]  /*8820*/  BRA `(.L_x_233) ;  /* 0xffffffe8003c7947 */ /* 0x000fea000383ffff */
.L_x_169:
[----:B0-----:R0:W1:Y:S02]  /*8830*/  SYNCS.PHASECHK.TRANS64.TRYWAIT P0, [R7+URZ], R4 ;  /* 0x00000004070075a7 */ /* 0x001064000800017f */
[----:B-1----:R-:W-:Y:S05]  /*8840*/  @!P0 NANOSLEEP.SYNCS 0x989680 ;  /* 0x009896800000895d */ /* 0x002fea0003900000 */
[----:B------:R-:W1:Y:S02]  /*8850*/  @!P0 SYNCS.PHASECHK.TRANS64 P0, [R7+URZ], R4 ;  /* 0x00000004070085a7 */ /* 0x000e64000800007f */
[----:B-1----:R-:W-:Y:S05]  /*8860*/  @!P0 BRA `(.L_x_169) ;  /* 0xfffffffc00f08947 */ /* 0x002fea000383ffff */
[----:B------:R-:W-:Y:S05]  /*8870*/  BRA `(.L_x_234) ;  /* 0xffffffe8004c7947 */ /* 0x000fea000383ffff */
.L_x_170:
[----:B0-----:R0:W1:Y:S02]  /*8880*/  SYNCS.PHASECHK.TRANS64.TRYWAIT P0, [R6+URZ], R3 ;  /* 0x00000003060075a7 */ /* 0x001064000800017f */
[----:B-1----:R-:W-:Y:S05]  /*8890*/  @!P0 NANOSLEEP.SYNCS 0x989680 ;  /* 0x009896800000895d */ /* 0x002fea0003900000 */
[----:B------:R-:W1:Y:S02]  /*88a0*/  @!P0 SYNCS.PHASECHK.TRANS64 P0, [R6+URZ], R3 ;  /* 0x00000003060085a7 */ /* 0x000e64000800007f */
[----:B-1----:R-:W-:Y:S05]  /*88b0*/  @!P0 BRA `(.L_x_170) ;  /* 0xfffffffc00f08947 */ /* 0x002fea000383ffff */
[----:B------:R-:W-:Y:S05]  /*88c0*/  BRA `(.L_x_235) ;  /* 0xffffffe8005c7947 */ /* 0x000fea000383ffff */
.L_x_171:
[----:B0-----:R0:W1:Y:S02]  /*88d0*/  SYNCS.PHASECHK.TRANS64.TRYWAIT P0, [R7+URZ], R4 ;  /* 0x00000004070075a7 */ /* 0x001064000800017f */
[----:B-1----:R-:W-:Y:S05]  /*88e0*/  @!P0 NANOSLEEP.SYNCS 0x989680 ;  /* 0x009896800000895d */ /* 0x002fea0003900000 */
[----:B------:R-:W1:Y:S02]  /*88f0*/  @!P0 SYNCS.PHASECHK.TRANS64 P0, [R7+URZ], R4 ;  /* 0x00000004070085a7 */ /* 0x000e64000800007f */
[----:B-1----:R-:W-:Y:S05]  /*8900*/  @!P0 BRA `(.L_x_171) ;  /* 0xfffffffc00f08947 */ /* 0x002fea000383ffff */
[----:B------:R-:W-:Y:S05]  /*8910*/  BRA `(.L_x_236) ;  /* 0xffffffe8006c7947 */ /* 0x000fea000383ffff */
.L_x_172:
[----:B0-----:R0:W1:Y:S02]  /*8920*/  SYNCS.PHASECHK.TRANS64.TRYWAIT P0, [R6+URZ], R3 ;  /* 0x00000003060075a7 */ /* 0x001064000800017f */
[----:B-1----:R-:W-:Y:S05]  /*8930*/  @!P0 NANOSLEEP.SYNCS 0x989680 ;  /* 0x009896800000895d */ /* 0x002fea0003900000 */
[----:B------:R-:W1:Y:S02]  /*8940*/  @!P0 SYNCS.PHASECHK.TRANS64 P0, [R6+URZ], R3 ;  /* 0x00000003060085a7 */ /* 0x000e64000800007f */
[----:B-1----:R-:W-:Y:S05]  /*8950*/  @!P0 BRA `(.L_x_172) ;  /* 0xfffffffc00f08947 */ /* 0x002fea000383ffff */
[----:B------:R-:W-:Y:S05]  /*8960*/  BRA `(.L_x_237) ;  /* 0xffffffe8007c7947 */ /* 0x000fea000383ffff */
.L_x_173:
[----:B0-----:R0:W1:Y:S02]  /*8970*/  SYNCS.PHASECHK.TRANS64.TRYWAIT P0, [R7+URZ], R4 ;  /* 0x00000004070075a7 */ /* 0x001064000800017f */
[----:B-1----:R-:W-:Y:S05]  /*8980*/  @!P0 NANOSLEEP.SYNCS 0x989680 ;  /* 0x009896800000895d */ /* 0x002fea0003900000 */
[----:B------:R-:W1:Y:S02]  /*8990*/  @!P0 SYNCS.PHASECHK.TRANS64 P0, [R7+URZ], R4 ;  /* 0x00000004070085a7 */ /* 0x000e64000800007f */
[----:B-1----:R-:W-:Y:S05]  /*89a0*/  @!P0 BRA `(.L_x_173) ;  /* 0xfffffffc00f08947 */ /* 0x002fea000383ffff */
[----:B------:R-:W-:Y:S05]  /*89b0*/  BRA `(.L_x_238) ;  /* 0xffffffe8008c7947 */ /* 0x000fea000383ffff */
.L_x_174:
[----:B0-----:R0:W1:Y:S02]  /*89c0*/  SYNCS.PHASECHK.TRANS64.TRYWAIT P0, [R6+URZ], R3 ;  /* 0x00000003060075a7 */ /* 0x001064000800017f */
[----:B-1----:R-:W-:Y:S05]  /*89d0*/  @!P0 NANOSLEEP.SYNCS 0x989680 ;  /* 0x009896800000895d */ /* 0x002fea0003900000 */
[----:B------:R-:W1:Y:S02]  /*89e0*/  @!P0 SYNCS.PHASECHK.TRANS64 P0, [R6+URZ], R3 ;  /* 0x00000003060085a7 */ /* 0x000e64000800007f */
[----:B-1----:R-:W-:Y:S05]  /*89f0*/  @!P0 BRA `(.L_x_174) ;  /* 0xfffffffc00f08947 */ /* 0x002fea000383ffff */
[----:B------:R-:W-:Y:S05]  /*8a00*/  BRA `(.L_x_239) ;  /* 0xffffffe8009c7947 */ /* 0x000fea000383ffff */
.L_x_175:
[----:B0-----:R0:W1:Y:S02]  /*8a10*/  SYNCS.PHASECHK.TRANS64.TRYWAIT P0, [R7+URZ], R4 ;  /* 0x00000004070075a7 */ /* 0x001064000800017f */
[----:B-1----:R-:W-:Y:S05]  /*8a20*/  @!P0 NANOSLEEP.SYNCS 0x989680 ;  /* 0x009896800000895d */ /* 0x002fea0003900000 */
[----:B------:R-:W1:Y:S02]  /*8a30*/  @!P0 SYNCS.PHASECHK.TRANS64 P0, [R7+URZ], R4 ;  /* 0x00000004070085a7 */ /* 0x000e64000800007f */
[----:B-1----:R-:W-:Y:S05]  /*8a40*/  @!P0 BRA `(.L_x_175) ;  /* 0xfffffffc00f08947 */ /* 0x002fea000383ffff */
[----:B------:R-:W-:Y:S05]  /*8a50*/  BRA `(.L_x_240) ;  /* 0xffffffe800ac7947 */ /* 0x000fea000383ffff */
.L_x_176:
[----:B0-----:R0:W1:Y:S02]  /*8a60*/  SYNCS.PHASECHK.TRANS64.TRYWAIT P0, [R6+URZ], R3 ;  /* 0x00000003060075a7 */ /* 0x001064000800017f */
[----:B-1----:R-:W-:Y:S05]  /*8a70*/  @!P0 NANOSLEEP.SYNCS 0x989680 ;  /* 0x009896800000895d */ /* 0x002fea0003900000 */
[----:B------:R-:W1:Y:S02]  /*8a80*/  @!P0 SYNCS.PHASECHK.TRANS64 P0, [R6+URZ], R3 ;  /* 0x00000003060085a7 */ /* 0x000e64000800007f */
[----:B-1----:R-:W-:Y:S05]  /*8a90*/  @!P0 BRA `(.L_x_176) ;  /* 0xfffffffc00f08947 */ /* 0x002fea000383ffff */
[----:B------:R-:W-:Y:S05]  /*8aa0*/  BRA `(.L_x_241) ;  /* 0xffffffe800bc7947 */ /* 0x000fea000383ffff */
.L_x_177:
[----:B0-----:R0:W1:Y:S02]  /*8ab0*/  SYNCS.PHASECHK.TRANS64.TRYWAIT P0, [R7+URZ], R4 ;  /* 0x00000004070075a7 */ /* 0x001064000800017f */
[----:B-1----:R-:W-:Y:S05]  /*8ac0*/  @!P0 NANOSLEEP.SYNCS 0x989680 ;  /* 0x009896800000895d */ /* 0x002fea0003900000 */
[----:B------:R-:W1:Y:S02]  /*8ad0*/  @!P0 SYNCS.PHASECHK.TRANS64 P0, [R7+URZ], R4 ;  /* 0x00000004070085a7 */ /* 0x000e64000800007f */
[----:B-1----:R-:W-:Y:S05]  /*8ae0*/  @!P0 BRA `(.L_x_177) ;  /* 0xfffffffc00f08947 */ /* 0x002fea000383ffff */
[----:B------:R-:W-:Y:S05]  /*8af0*/  BRA `(.L_x_242) ;  /* 0xffffffe800cc7947 */ /* 0x000fea000383ffff */
.L_x_178:
[----:B0-----:R0:W1:Y:S02]  /*8b00*/  SYNCS.PHASECHK.TRANS64.TRYWAIT P0, [R6+URZ], R3 ;  /* 0x00000003060075a7 */ /* 0x001064000800017f */
[----:B-1----:R-:W-:Y:S05]  /*8b10*/  @!P0 NANOSLEEP.SYNCS 0x989680 ;  /* 0x009896800000895d */ /* 0x002fea0003900000 */
[----:B------:R-:W1:Y:S02]  /*8b20*/  @!P0 SYNCS.PHASECHK.TRANS64 P0, [R6+URZ], R3 ;  /* 0x00000003060085a7 */ /* 0x000e64000800007f */
[----:B-1----:R-:W-:Y:S05]  /*8b30*/  @!P0 BRA `(.L_x_178) ;  /* 0xfffffffc00f08947 */ /* 0x002fea000383ffff */
[----:B------:R-:W-:Y:S05]  /*8b40*/  BRA `(.L_x_243) ;  /* 0xffffffe800dc7947 */ /* 0x000fea000383ffff */
.L_x_179:
[----:B-1----:R1:W2:Y:S02]  /*8b50*/  SYNCS.PHASECHK.TRANS64.TRYWAIT P0, [R7+URZ], R4 ;  /* 0x00000004070075a7 */ /* 0x0022a4000800017f */
[----:B--2---:R-:W-:Y:S05]  /*8b60*/  @!P0 NANOSLEEP.SYNCS 0x989680 ;  /* 0x009896800000895d */ /* 0x004fea0003900000 */
[----:B------:R-:W2:Y:S02]  /*8b70*/  @!P0 SYNCS.PHASECHK.TRANS64 P0, [R7+URZ], R4 ;  /* 0x00000004070085a7 */ /* 0x000ea4000800007f */
[----:B--2---:R-:W-:Y:S05]  /*8b80*/  @!P0 BRA `(.L_x_179) ;  /* 0xfffffffc00f08947 */ /* 0x004fea000383ffff */
[----:B------:R-:W-:Y:S05]  /*8b90*/  BRA `(.L_x_244) ;  /* 0xffffffe800e47947 */ /* 0x000fea000383ffff */
.L_x_245:
[----:B------:R-:W-:-:S00]  /*8ba0*/  BRA `(.L_x_245) ;  /* 0xfffffffc00fc7947 */ /* 0x000fc0000383ffff */
[----:B------:R-:W-:-:S00]  /*8bb0*/  NOP ;  /* 0x0000000000007918 */ /* 0x000fc00000000000 */
        /* <DEDUP_REMOVED lines=12> */
.L_x_246:


//--------------------- .nv.global.init           --------------------------
	.section	.nv.global.init,"aw",@progbits
.nv.global.init:
	.type		$str$22,@object
	.size		$str$22,($str$23 - $str$22)
$str$22:
        /*0000*/ 	.byte	0x6b, 0x5f, 0x74, 0x69, 0x6c, 0x65, 0x5f, 0x63, 0x6f, 0x75, 0x6e, 0x74, 0x20, 0x3e, 0x3d, 0x20
        /*0010*/ 	.byte	0x31, 0x00
	.type		$str$23,@object
	.size		$str$23,(__unnamed_1 - $str$23)
$str$23:
        /*0012*/ 	.byte	0x2f, 0x74, 0x6d, 0x70, 0x2f, 0x63, 0x75, 0x74, 0x6c, 0x61, 0x73, 0x73, 0x5f, 0x73, 0x77, 0x65
        /*0022*/ 	.byte	0x65, 0x70, 0x5f, 0x73, 0x72, 0x63, 0x2f, 0x69, 0x6e, 0x63, 0x6c, 0x75, 0x64, 0x65, 0x2f, 0x63
        /*0032*/ 	.byte	0x75, 0x74, 0x6c, 0x61, 0x73, 0x73, 0x2f, 0x67, 0x65, 0x6d, 0x6d, 0x2f, 0x63, 0x6f, 0x6c, 0x6c
        /*0042*/ 	.byte	0x65, 0x63, 0x74, 0x69, 0x76, 0x65, 0x2f, 0x73, 0x6d, 0x39, 0x30, 0x5f, 0x6d, 0x6d, 0x61, 0x5f
        /*0052*/ 	.byte	0x74, 0x6d, 0x61, 0x5f, 0x67, 0x6d, 0x6d, 0x61, 0x5f, 0x73, 0x73, 0x5f, 0x77, 0x61, 0x72, 0x70
        /*0062*/ 	.byte	0x73, 0x70, 0x65, 0x63, 0x69, 0x61, 0x6c, 0x69, 0x7a, 0x65, 0x64, 0x2e, 0x68, 0x70, 0x70, 0x00
	.type		__unnamed_1,@object
	.size		__unnamed_1,(.L_0 - __unnamed_1)
__unnamed_1:
        /*0072*/ 	.byte	0x76, 0x6f, 0x69, 0x64, 0x20, 0x63, 0x75, 0x74, 0x6c, 0x61, 0x73, 0x73, 0x3a, 0x3a, 0x67, 0x65
        /* <DEDUP_REMOVED lines=172> */
        /*0b42*/ 	.byte	0x79, 0x5d, 0x00
.L_0:


//--------------------- .nv.shared._ZN7cutlass13device_kernelINS_4gemm6kernel13GemmUniversalIN4cute5tupleIJiiiiEEENS1_10collective13CollectiveMmaINS1_34MainloopSm90TmaGmmaWarpSpecializedILi56ENS5_IJNS4_1CILi8EEENSA_ILi1EEESC_EEENS1_32KernelTmaWarpSpecializedPingpongEEENS5_IJNSA_ILi64EEESG_NSA_ILi32EEEEEEaNS5_IJlSC_lEEEaSJ_NS4_8TiledMMAINS4_8MMA_AtomIJNS4_4SM904GMMA26MMA_64x64x32_S32S8S8_SS_TNEEEENS4_6LayoutINS5_IJSC_SC_SC_EEENS5_IJNSA_ILi0EEESS_SS_EEEEENS5_IJNS4_10UnderscoreESV_SV_EEEEENS4_13SM90_TMA_LOADENS4_14ComposedLayoutINS4_7SwizzleILi1ELi4ELi3EEENS4_18smem_ptr_flag_bitsILi8EEENSQ_INS5_IJSB_SH_EEENS5_IJSH_SC_EEEEEEEvNS4_8identityENS4_23SM90_TMA_LOAD_MULTICASTES17_vS18_EENS_8epilogue10collective6detail29Sm90TmaWarpSpecializedAdapterINS1C_15DefaultEpilogueIaSJ_SJ_NS1B_6thread17LinearCombinationIaLi1EiiLNS1G_9ScaleType4KindE0ELNS_15FloatRoundStyleE2EaEENS1_15EpilogueDefaultEEEEEvvEEEEvNT_6ParamsE --------------------------
	.section	.nv.shared._ZN7cutlass13device_kernelINS_4gemm6kernel13GemmUniversalIN4cute5tupleIJiiiiEEENS1_10collective13CollectiveMmaINS1_34MainloopSm90TmaGmmaWarpSpecializedILi56ENS5_IJNS4_1CILi8EEENSA_ILi1EEESC_EEENS1_32KernelTmaWarpSpecializedPingpongEEENS5_IJNSA_ILi64EEESG_NSA_ILi32EEEEEEaNS5_IJlSC_lEEEaSJ_NS4_8TiledMMAINS4_8MMA_AtomIJNS4_4SM904GMMA26MMA_64x64x32_S32S8S8_SS_TNEEEENS4_6LayoutINS5_IJSC_SC_SC_EEENS5_IJNSA_ILi0EEESS_SS_EEEEENS5_IJNS4_10UnderscoreESV_SV_EEEEENS4_13SM90_TMA_LOADENS4_14ComposedLayoutINS4_7SwizzleILi1ELi4ELi3EEENS4_18smem_ptr_flag_bitsILi8EEENSQ_INS5_IJSB_SH_EEENS5_IJSH_SC_EEEEEEEvNS4_8identityENS4_23SM90_TMA_LOAD_MULTICASTES17_vS18_EENS_8epilogue10collective6detail29Sm90TmaWarpSpecializedAdapterINS1C_15DefaultEpilogueIaSJ_SJ_NS1B_6thread17LinearCombinationIaLi1EiiLNS1G_9ScaleType4KindE0ELNS_15FloatRoundStyleE2EaEENS1_15EpilogueDefaultEEEEEvvEEEEvNT_6ParamsE,"aw",@nobits
	.sectionflags	@""
	.align	16
	.zero		1024


//--------------------- .nv.shared.reserved.0     --------------------------
	.section	.nv.shared.reserved.0,"aw",@nobits
	.weak		__nv_reservedSMEM_offset_0_alias
	.size		__nv_reservedSMEM_offset_0_alias, 0, 0
	.other		__nv_reservedSMEM_offset_0_alias,@"STO_CUDA_RESERVED_SHARED STV_DEFAULT"
__nv_reservedSMEM_offset_0_alias:
	.zero		0


//--------------------- .nv.global                --------------------------
	.section	.nv.global,"aw",@nobits
.nv.global:
	.type		_ZN40_INTERNAL_8fb0679c_4_k_cu_3e2137dc_176494cute1_E,@object
	.size		_ZN40_INTERNAL_8fb0679c_4_k_cu_3e2137dc_176494cute1_E,(_ZN40_INTERNAL_8fb0679c_4_k_cu_3e2137dc_176494cuda3std3__45__cpo6cbeginE - _ZN40_INTERNAL_8fb0679c_4_k_cu_3e2137dc_176494cute1_E)
_ZN40_INTERNAL_8fb0679c_4_k_cu_3e2137dc_176494cute1_E:
	.zero		1
	.type		_ZN40_INTERNAL_8fb0679c_4_k_cu_3e2137dc_176494cuda3std3__45__cpo6cbeginE,@object
	.size		_ZN40_INTERNAL_8fb0679c_4_k_cu_3e2137dc_176494cuda3std3__45__cpo6cbeginE,(_ZN40_INTERNAL_8fb0679c_4_k_cu_3e2137dc_176494cuda3std3__48in_placeE - _ZN40_INTERNAL_8fb0679c_4_k_cu_3e2137dc_176494cuda3std3__45__cpo6cbeginE)
_ZN40_INTERNAL_8fb0679c_4_k_cu_3e2137dc_176494cuda3std3__45__cpo6cbeginE:
	.zero		1
	.type		_ZN40_INTERNAL_8fb0679c_4_k_cu_3e2137dc_176494cuda3std3__48in_placeE,@object
	.size		_ZN40_INTERNAL_8fb0679c_4_k_cu_3e2137dc_176494cuda3std3__48in_placeE,(_ZN40_INTERNAL_8fb0679c_4_k_cu_3e2137dc_176494cuda3std6ranges3__45__cpo9iter_moveE - _ZN40_INTERNAL_8fb0679c_4_k_cu_3e2137dc_176494cuda3std3__48in_placeE)
_ZN40_INTERNAL_8fb0679c_4_k_cu_3e2137dc_176494cuda3std3__48in_placeE:
	.zero		1
	.type		_ZN40_INTERNAL_8fb0679c_4_k_cu_3e2137dc_176494cuda3std6ranges3__45__cpo9iter_moveE,@object
	.size		_ZN40_INTERNAL_8fb0679c_4_k_cu_3e2137dc_176494cuda3std6ranges3__45__cpo9iter_moveE,(_ZN40_INTERNAL_8fb0679c_4_k_cu_3e2137dc_176494cuda3std3__45__cpo5beginE - _ZN40_INTERNAL_8fb0679c_4_k_cu_3e2137dc_176494cuda3std6ranges3__45__cpo9iter_moveE)
_ZN40_INTERNAL_8fb0679c_4_k_cu_3e2137dc_176494cuda3std6ranges3__45__cpo9iter_moveE:
	.zero		1
	.type		_ZN40_INTERNAL_8fb0679c_4_k_cu_3e2137dc_176494cuda3std3__45__cpo5beginE,@object
	.size		_ZN40_INTERNAL_8fb0679c_4_k_cu_3e2137dc_176494cuda3std3__45__cpo5beginE,(_ZN40_INTERNAL_8fb0679c_4_k_cu_3e2137dc_176494cuda3std3__442_GLOBAL__N__8fb0679c_4_k_cu_3e2137dc_176496ignoreE - _ZN40_INTERNAL_8fb0679c_4_k_cu_3e2137dc_176494cuda3std3__45__cpo5beginE)
_ZN40_INTERNAL_8fb0679c_4_k_cu_3e2137dc_176494cuda3std3__45__cpo5beginE:
	.zero		1
	.type		_ZN40_INTERNAL_8fb0679c_4_k_cu_3e2137dc_176494cuda3std3__442_GLOBAL__N__8fb0679c_4_k_cu_3e2137dc_176496ignoreE,@object
	.size		_ZN40_INTERNAL_8fb0679c_4_k_cu_3e2137dc_176494cuda3std3__442_GLOBAL__N__8fb0679c_4_k_cu_3e2137dc_176496ignoreE,(_ZN40_INTERNAL_8fb0679c_4_k_cu_3e2137dc_176494cute7productE - _ZN40_INTERNAL_8fb0679c_4_k_cu_3e2137dc_176494cuda3std3__442_GLOBAL__N__8fb0679c_4_k_cu_3e2137dc_176496ignoreE)
_ZN40_INTERNAL_8fb0679c_4_k_cu_3e2137dc_176494cuda3std3__442_GLOBAL__N__8fb0679c_4_k_cu_3e2137dc_176496ignoreE:
	.zero		1
	.type		_ZN40_INTERNAL_8fb0679c_4_k_cu_3e2137dc_176494cute7productE,@object
	.size		_ZN40_INTERNAL_8fb0679c_4_k_cu_3e2137dc_176494cute7productE,(_ZN40_INTERNAL_8fb0679c_4_k_cu_3e2137dc_176494cuda3std3__45__cpo3endE - _ZN40_INTERNAL_8fb0679c_4_k_cu_3e2137dc_176494cute7productE)
_ZN40_INTERNAL_8fb0679c_4_k_cu_3e2137dc_176494cute7productE:
	.zero		1
	.type		_ZN40_INTERNAL_8fb0679c_4_k_cu_3e2137dc_176494cuda3std3__45__cpo3endE,@object
	.size		_ZN40_INTERNAL_8fb0679c_4_k_cu_3e2137dc_176494cuda3std3__45__cpo3endE,(_ZN40_INTERNAL_8fb0679c_4_k_cu_3e2137dc_176494cuda3std3__419piecewise_constructE - _ZN40_INTERNAL_8fb0679c_4_k_cu_3e2137dc_176494cuda3std3__45__cpo3endE)
_ZN40_INTERNAL_8fb0679c_4_k_cu_3e2137dc_176494cuda3std3__45__cpo3endE:
	.zero		1
	.type		_ZN40_INTERNAL_8fb0679c_4_k_cu_3e2137dc_176494cuda3std3__419piecewise_constructE,@object
	.size		_ZN40_INTERNAL_8fb0679c_4_k_cu_3e2137dc_176494cuda3std3__419piecewise_constructE,(_ZN40_INTERNAL_8fb0679c_4_k_cu_3e2137dc_176494cuda3std3__45__cpo4cendE - _ZN40_INTERNAL_8fb0679c_4_k_cu_3e2137dc_176494cuda3std3__419piecewise_constructE)
_ZN40_INTERNAL_8fb0679c_4_k_cu_3e2137dc_176494cuda3std3__419piecewise_constructE:
	.zero		1
	.type		_ZN40_INTERNAL_8fb0679c_4_k_cu_3e2137dc_176494cuda3std3__45__cpo4cendE,@object
	.size		_ZN40_INTERNAL_8fb0679c_4_k_cu_3e2137dc_176494cuda3std3__45__cpo4cendE,(_ZN40_INTERNAL_8fb0679c_4_k_cu_3e2137dc_176494cuda3std6ranges3__45__cpo4swapE - _ZN40_INTERNAL_8fb0679c_4_k_cu_3e2137dc_176494cuda3std3__45__cpo4cendE)
_ZN40_INTERNAL_8fb0679c_4_k_cu_3e2137dc_176494cuda3std3__45__cpo4cendE:
	.zero		1
	.type		_ZN40_INTERNAL_8fb0679c_4_k_cu_3e2137dc_176494cuda3std6ranges3__45__cpo4swapE,@object
	.size		_ZN40_INTERNAL_8fb0679c_4_k_cu_3e2137dc_176494cuda3std6ranges3__45__cpo4swapE,(.L_8 - _ZN40_INTERNAL_8fb0679c_4_k_cu_3e2137dc_176494cuda3std6ranges3__45__cpo4swapE)
_ZN40_INTERNAL_8fb0679c_4_k_cu_3e2137dc_176494cuda3std6ranges3__45__cpo4swapE:
	.zero		1
.L_8:


//--------------------- .nv.constant0._ZN7cutlass13device_kernelINS_4gemm6kernel13GemmUniversalIN4cute5tupleIJiiiiEEENS1_10collective13CollectiveMmaINS1_34MainloopSm90TmaGmmaWarpSpecializedILi56ENS5_IJNS4_1CILi8EEENSA_ILi1EEESC_EEENS1_32KernelTmaWarpSpecializedPingpongEEENS5_IJNSA_ILi64EEESG_NSA_ILi32EEEEEEaNS5_IJlSC_lEEEaSJ_NS4_8TiledMMAINS4_8MMA_AtomIJNS4_4SM904GMMA26MMA_64x64x32_S32S8S8_SS_TNEEEENS4_6LayoutINS5_IJSC_SC_SC_EEENS5_IJNSA_ILi0EEESS_SS_EEEEENS5_IJNS4_10UnderscoreESV_SV_EEEEENS4_13SM90_TMA_LOADENS4_14ComposedLayoutINS4_7SwizzleILi1ELi4ELi3EEENS4_18smem_ptr_flag_bitsILi8EEENSQ_INS5_IJSB_SH_EEENS5_IJSH_SC_EEEEEEEvNS4_8identityENS4_23SM90_TMA_LOAD_MULTICASTES17_vS18_EENS_8epilogue10collective6detail29Sm90TmaWarpSpecializedAdapterINS1C_15DefaultEpilogueIaSJ_SJ_NS1B_6thread17LinearCombinationIaLi1EiiLNS1G_9ScaleType4KindE0ELNS_15FloatRoundStyleE2EaEENS1_15EpilogueDefaultEEEEEvvEEEEvNT_6ParamsE --------------------------
	.section	.nv.constant0._ZN7cutlass13device_kernelINS_4gemm6kernel13GemmUniversalIN4cute5tupleIJiiiiEEENS1_10collective13CollectiveMmaINS1_34MainloopSm90TmaGmmaWarpSpecializedILi56ENS5_IJNS4_1CILi8EEENSA_ILi1EEESC_EEENS1_32KernelTmaWarpSpecializedPingpongEEENS5_IJNSA_ILi64EEESG_NSA_ILi32EEEEEEaNS5_IJlSC_lEEEaSJ_NS4_8TiledMMAINS4_8MMA_AtomIJNS4_4SM904GMMA26MMA_64x64x32_S32S8S8_SS_TNEEEENS4_6LayoutINS5_IJSC_SC_SC_EEENS5_IJNSA_ILi0EEESS_SS_EEEEENS5_IJNS4_10UnderscoreESV_SV_EEEEENS4_13SM90_TMA_LOADENS4_14ComposedLayoutINS4_7SwizzleILi1ELi4ELi3EEENS4_18smem_ptr_flag_bitsILi8EEENSQ_INS5_IJSB_SH_EEENS5_IJSH_SC_EEEEEEEvNS4_8identityENS4_23SM90_TMA_LOAD_MULTICASTES17_vS18_EENS_8epilogue10collective6detail29Sm90TmaWarpSpecializedAdapterINS1C_15DefaultEpilogueIaSJ_SJ_NS1B_6thread17LinearCombinationIaLi1EiiLNS1G_9ScaleType4KindE0ELNS_15FloatRoundStyleE2EaEENS1_15EpilogueDefaultEEEEEvvEEEEvNT_6ParamsE,"a",@progbits
	.sectionflags	@""
	.align	4
.nv.constant0._ZN7cutlass13device_kernelINS_4gemm6kernel13GemmUniversalIN4cute5tupleIJiiiiEEENS1_10collective13CollectiveMmaINS1_34MainloopSm90TmaGmmaWarpSpecializedILi56ENS5_IJNS4_1CILi8EEENSA_ILi1EEESC_EEENS1_32KernelTmaWarpSpecializedPingpongEEENS5_IJNSA_ILi64EEESG_NSA_ILi32EEEEEEaNS5_IJlSC_lEEEaSJ_NS4_8TiledMMAINS4_8MMA_AtomIJNS4_4SM904GMMA26MMA_64x64x32_S32S8S8_SS_TNEEEENS4_6LayoutINS5_IJSC_SC_SC_EEENS5_IJNSA_ILi0EEESS_SS_EEEEENS5_IJNS4_10UnderscoreESV_SV_EEEEENS4_13SM90_TMA_LOADENS4_14ComposedLayoutINS4_7SwizzleILi1ELi4ELi3EEENS4_18smem_ptr_flag_bitsILi8EEENSQ_INS5_IJSB_SH_EEENS5_IJSH_SC_EEEEEEEvNS4_8identityENS4_23SM90_TMA_LOAD_MULTICASTES17_vS18_EENS_8epilogue10collective6detail29Sm90TmaWarpSpecializedAdapterINS1C_15DefaultEpilogueIaSJ_SJ_NS1B_6thread17LinearCombinationIaLi1EiiLNS1G_9ScaleType4KindE0ELNS_15FloatRoundStyleE2EaEENS1_15EpilogueDefaultEEEEEvvEEEEvNT_6ParamsE:
	.zero		1664


//--------------------- SYMBOLS --------------------------

	.type		.nv.reservedSmem.offset0,@object
	.size		.nv.reservedSmem.offset0,0x4
	.type		__assertfail,@function
